//
// Generated by NVIDIA NVVM Compiler
//
// Compiler Build ID: CL-36424714
// Cuda compilation tools, release 13.0, V13.0.88
// Based on NVVM 20.0.0
//

.version 9.0
.target sm_100
.address_size 64

	// .globl	_Z11cuda_kmeansPf14cudaPitchedPtrS0_
.extern .func free
(
	.param .b64 free_param_0
)
;
.global .align 4 .b8 precalc_xorwow_matrix[102400];
.global .align 4 .b8 precalc_xorwow_offset_matrix[102400];
.global .align 4 .b8 mrg32k3aM1[2304];
.global .align 4 .b8 mrg32k3aM2[2304];
.global .align 4 .b8 mrg32k3aM1SubSeq[2016];
.global .align 4 .b8 mrg32k3aM2SubSeq[2016];
.global .align 4 .b8 mrg32k3aM1Seq[2304];
.global .align 4 .b8 mrg32k3aM2Seq[2304];
.const .align 8 .b8 __cr_lgamma_table[72];
// _ZZ11cuda_kmeansPf14cudaPitchedPtrS0_E9input_shm has been demoted
// _ZZ11cuda_kmeansPf14cudaPitchedPtrS0_E11inertia_shm has been demoted
// _ZZ11cuda_kmeansPf14cudaPitchedPtrS0_E14seed_centroids has been demoted
// _ZZ11cuda_kmeansPf14cudaPitchedPtrS0_E11seed_labels has been demoted

.visible .entry _Z11cuda_kmeansPf14cudaPitchedPtrS0_(
	.param .u64 .ptr .align 1 _Z11cuda_kmeansPf14cudaPitchedPtrS0__param_0,
	.param .align 8 .b8 _Z11cuda_kmeansPf14cudaPitchedPtrS0__param_1[32],
	.param .align 8 .b8 _Z11cuda_kmeansPf14cudaPitchedPtrS0__param_2[32]
)
{
	.local .align 16 .b8 	__local_depot0[416];
	.reg .b64 	%SP;
	.reg .b64 	%SPL;
	.reg .pred 	%p<156>;
	.reg .b16 	%rs<3>;
	.reg .b32 	%r<295>;
	.reg .b32 	%f<503>;
	.reg .b64 	%rd<57>;
	.reg .b64 	%fd<7>;
	// demoted variable
	.shared .align 4 .b8 _ZZ11cuda_kmeansPf14cudaPitchedPtrS0_E9input_shm[400];
	// demoted variable
	.shared .align 4 .b8 _ZZ11cuda_kmeansPf14cudaPitchedPtrS0_E11inertia_shm[128];
	// demoted variable
	.shared .align 4 .b8 _ZZ11cuda_kmeansPf14cudaPitchedPtrS0_E14seed_centroids[384];
	// demoted variable
	.shared .align 4 .b8 _ZZ11cuda_kmeansPf14cudaPitchedPtrS0_E11seed_labels[12800];
	mov.u64 	%SPL, __local_depot0;
	cvta.local.u64 	%SP, %SPL;
	ld.param.u64 	%rd20, [_Z11cuda_kmeansPf14cudaPitchedPtrS0__param_2+8];
	ld.param.u64 	%rd19, [_Z11cuda_kmeansPf14cudaPitchedPtrS0__param_2];
	ld.param.u64 	%rd16, [_Z11cuda_kmeansPf14cudaPitchedPtrS0__param_1+8];
	ld.param.u64 	%rd15, [_Z11cuda_kmeansPf14cudaPitchedPtrS0__param_1];
	ld.param.u64 	%rd24, [_Z11cuda_kmeansPf14cudaPitchedPtrS0__param_0];
	cvta.to.global.u64 	%rd25, %rd24;
	add.u64 	%rd1, %SPL, 16;
	mov.u32 	%r1, %ctaid.x;
	mov.u32 	%r2, %tid.x;
	mul.lo.s32 	%r102, %r1, 100;
	mul.wide.u32 	%rd27, %r102, 4;
	add.s64 	%rd2, %rd25, %rd27;
	mov.b64 	%rd53, 0;
	mov.u32 	%r104, _ZZ11cuda_kmeansPf14cudaPitchedPtrS0_E9input_shm;
$L__BB0_1:
	add.s64 	%rd28, %rd2, %rd53;
	ld.global.u8 	%rs1, [%rd28];
	cvt.u32.u64 	%r103, %rd53;
	add.s32 	%r105, %r104, %r103;
	st.shared.u8 	[%r105], %rs1;
	add.s64 	%rd4, %rd53, 1;
	setp.lt.u64 	%p1, %rd53, 399;
	mov.u64 	%rd53, %rd4;
	@%p1 bra 	$L__BB0_1;
	bar.sync 	0;
	setp.ne.s32 	%p2, %r2, 0;
	@%p2 bra 	$L__BB0_13;
	// begin inline asm
	mov.u64 	%rd29, %clock64;
	// end inline asm
	cvt.u32.u64 	%r108, %rd29;
	xor.b32  	%r109, %r108, -1429050551;
	mul.lo.s32 	%r110, %r109, 1099087573;
	{ .reg .b32 tmp; mov.b64 {tmp, %r111}, %rd29; }
	xor.b32  	%r112, %r111, -136515619;
	mul.lo.s32 	%r113, %r112, -1703105765;
	add.s32 	%r114, %r110, %r113;
	add.s32 	%r255, %r114, 6615241;
	mov.f32 	%f91, 0f00000000;
	st.local.v4.f32 	[%rd1], {%f91, %f91, %f91, %f91};
	st.local.v4.f32 	[%rd1+16], {%f91, %f91, %f91, %f91};
	st.local.v4.f32 	[%rd1+32], {%f91, %f91, %f91, %f91};
	st.local.v4.f32 	[%rd1+48], {%f91, %f91, %f91, %f91};
	st.local.v4.f32 	[%rd1+64], {%f91, %f91, %f91, %f91};
	st.local.v4.f32 	[%rd1+80], {%f91, %f91, %f91, %f91};
	st.local.v4.f32 	[%rd1+96], {%f91, %f91, %f91, %f91};
	st.local.v4.f32 	[%rd1+112], {%f91, %f91, %f91, %f91};
	st.local.v4.f32 	[%rd1+128], {%f91, %f91, %f91, %f91};
	st.local.v4.f32 	[%rd1+144], {%f91, %f91, %f91, %f91};
	st.local.v4.f32 	[%rd1+160], {%f91, %f91, %f91, %f91};
	st.local.v4.f32 	[%rd1+176], {%f91, %f91, %f91, %f91};
	st.local.v4.f32 	[%rd1+192], {%f91, %f91, %f91, %f91};
	st.local.v4.f32 	[%rd1+208], {%f91, %f91, %f91, %f91};
	st.local.v4.f32 	[%rd1+224], {%f91, %f91, %f91, %f91};
	st.local.v4.f32 	[%rd1+240], {%f91, %f91, %f91, %f91};
	st.local.v4.f32 	[%rd1+256], {%f91, %f91, %f91, %f91};
	st.local.v4.f32 	[%rd1+272], {%f91, %f91, %f91, %f91};
	st.local.v4.f32 	[%rd1+288], {%f91, %f91, %f91, %f91};
	st.local.v4.f32 	[%rd1+304], {%f91, %f91, %f91, %f91};
	st.local.v4.f32 	[%rd1+320], {%f91, %f91, %f91, %f91};
	st.local.v4.f32 	[%rd1+336], {%f91, %f91, %f91, %f91};
	st.local.v4.f32 	[%rd1+352], {%f91, %f91, %f91, %f91};
	st.local.v4.f32 	[%rd1+368], {%f91, %f91, %f91, %f91};
	st.local.v4.f32 	[%rd1+384], {%f91, %f91, %f91, %f91};
	add.s32 	%r257, %r110, 5783321;
	xor.b32  	%r256, %r113, 88675123;
	add.s32 	%r259, %r113, 521288629;
	xor.b32  	%r258, %r110, 362436069;
	add.s32 	%r260, %r110, 123456789;
	ld.shared.f32 	%f92, [_ZZ11cuda_kmeansPf14cudaPitchedPtrS0_E9input_shm];
	ld.shared.f32 	%f93, [_ZZ11cuda_kmeansPf14cudaPitchedPtrS0_E9input_shm+4];
	ld.shared.f32 	%f94, [_ZZ11cuda_kmeansPf14cudaPitchedPtrS0_E9input_shm+8];
	ld.shared.f32 	%f95, [_ZZ11cuda_kmeansPf14cudaPitchedPtrS0_E9input_shm+12];
	st.local.v4.f32 	[%rd1], {%f92, %f93, %f94, %f95};
	ld.shared.f32 	%f96, [_ZZ11cuda_kmeansPf14cudaPitchedPtrS0_E9input_shm+16];
	ld.shared.f32 	%f97, [_ZZ11cuda_kmeansPf14cudaPitchedPtrS0_E9input_shm+20];
	ld.shared.f32 	%f98, [_ZZ11cuda_kmeansPf14cudaPitchedPtrS0_E9input_shm+24];
	ld.shared.f32 	%f99, [_ZZ11cuda_kmeansPf14cudaPitchedPtrS0_E9input_shm+28];
	st.local.v4.f32 	[%rd1+16], {%f96, %f97, %f98, %f99};
	ld.shared.f32 	%f100, [_ZZ11cuda_kmeansPf14cudaPitchedPtrS0_E9input_shm+32];
	ld.shared.f32 	%f101, [_ZZ11cuda_kmeansPf14cudaPitchedPtrS0_E9input_shm+36];
	ld.shared.f32 	%f102, [_ZZ11cuda_kmeansPf14cudaPitchedPtrS0_E9input_shm+40];
	ld.shared.f32 	%f103, [_ZZ11cuda_kmeansPf14cudaPitchedPtrS0_E9input_shm+44];
	st.local.v4.f32 	[%rd1+32], {%f100, %f101, %f102, %f103};
	ld.shared.f32 	%f104, [_ZZ11cuda_kmeansPf14cudaPitchedPtrS0_E9input_shm+48];
	ld.shared.f32 	%f105, [_ZZ11cuda_kmeansPf14cudaPitchedPtrS0_E9input_shm+52];
	ld.shared.f32 	%f106, [_ZZ11cuda_kmeansPf14cudaPitchedPtrS0_E9input_shm+56];
	ld.shared.f32 	%f107, [_ZZ11cuda_kmeansPf14cudaPitchedPtrS0_E9input_shm+60];
	st.local.v4.f32 	[%rd1+48], {%f104, %f105, %f106, %f107};
	ld.shared.f32 	%f108, [_ZZ11cuda_kmeansPf14cudaPitchedPtrS0_E9input_shm+64];
	ld.shared.f32 	%f109, [_ZZ11cuda_kmeansPf14cudaPitchedPtrS0_E9input_shm+68];
	ld.shared.f32 	%f110, [_ZZ11cuda_kmeansPf14cudaPitchedPtrS0_E9input_shm+72];
	ld.shared.f32 	%f111, [_ZZ11cuda_kmeansPf14cudaPitchedPtrS0_E9input_shm+76];
	st.local.v4.f32 	[%rd1+64], {%f108, %f109, %f110, %f111};
	ld.shared.f32 	%f112, [_ZZ11cuda_kmeansPf14cudaPitchedPtrS0_E9input_shm+80];
	ld.shared.f32 	%f113, [_ZZ11cuda_kmeansPf14cudaPitchedPtrS0_E9input_shm+84];
	ld.shared.f32 	%f114, [_ZZ11cuda_kmeansPf14cudaPitchedPtrS0_E9input_shm+88];
	ld.shared.f32 	%f115, [_ZZ11cuda_kmeansPf14cudaPitchedPtrS0_E9input_shm+92];
	st.local.v4.f32 	[%rd1+80], {%f112, %f113, %f114, %f115};
	ld.shared.f32 	%f116, [_ZZ11cuda_kmeansPf14cudaPitchedPtrS0_E9input_shm+96];
	ld.shared.f32 	%f117, [_ZZ11cuda_kmeansPf14cudaPitchedPtrS0_E9input_shm+100];
	ld.shared.f32 	%f118, [_ZZ11cuda_kmeansPf14cudaPitchedPtrS0_E9input_shm+104];
	ld.shared.f32 	%f119, [_ZZ11cuda_kmeansPf14cudaPitchedPtrS0_E9input_shm+108];
	st.local.v4.f32 	[%rd1+96], {%f116, %f117, %f118, %f119};
	ld.shared.f32 	%f120, [_ZZ11cuda_kmeansPf14cudaPitchedPtrS0_E9input_shm+112];
	ld.shared.f32 	%f121, [_ZZ11cuda_kmeansPf14cudaPitchedPtrS0_E9input_shm+116];
	ld.shared.f32 	%f122, [_ZZ11cuda_kmeansPf14cudaPitchedPtrS0_E9input_shm+120];
	ld.shared.f32 	%f123, [_ZZ11cuda_kmeansPf14cudaPitchedPtrS0_E9input_shm+124];
	st.local.v4.f32 	[%rd1+112], {%f120, %f121, %f122, %f123};
	ld.shared.f32 	%f124, [_ZZ11cuda_kmeansPf14cudaPitchedPtrS0_E9input_shm+128];
	ld.shared.f32 	%f125, [_ZZ11cuda_kmeansPf14cudaPitchedPtrS0_E9input_shm+132];
	ld.shared.f32 	%f126, [_ZZ11cuda_kmeansPf14cudaPitchedPtrS0_E9input_shm+136];
	ld.shared.f32 	%f127, [_ZZ11cuda_kmeansPf14cudaPitchedPtrS0_E9input_shm+140];
	st.local.v4.f32 	[%rd1+128], {%f124, %f125, %f126, %f127};
	ld.shared.f32 	%f128, [_ZZ11cuda_kmeansPf14cudaPitchedPtrS0_E9input_shm+144];
	ld.shared.f32 	%f129, [_ZZ11cuda_kmeansPf14cudaPitchedPtrS0_E9input_shm+148];
	ld.shared.f32 	%f130, [_ZZ11cuda_kmeansPf14cudaPitchedPtrS0_E9input_shm+152];
	ld.shared.f32 	%f131, [_ZZ11cuda_kmeansPf14cudaPitchedPtrS0_E9input_shm+156];
	st.local.v4.f32 	[%rd1+144], {%f128, %f129, %f130, %f131};
	ld.shared.f32 	%f132, [_ZZ11cuda_kmeansPf14cudaPitchedPtrS0_E9input_shm+160];
	ld.shared.f32 	%f133, [_ZZ11cuda_kmeansPf14cudaPitchedPtrS0_E9input_shm+164];
	ld.shared.f32 	%f134, [_ZZ11cuda_kmeansPf14cudaPitchedPtrS0_E9input_shm+168];
	ld.shared.f32 	%f135, [_ZZ11cuda_kmeansPf14cudaPitchedPtrS0_E9input_shm+172];
	st.local.v4.f32 	[%rd1+160], {%f132, %f133, %f134, %f135};
	ld.shared.f32 	%f136, [_ZZ11cuda_kmeansPf14cudaPitchedPtrS0_E9input_shm+176];
	ld.shared.f32 	%f137, [_ZZ11cuda_kmeansPf14cudaPitchedPtrS0_E9input_shm+180];
	ld.shared.f32 	%f138, [_ZZ11cuda_kmeansPf14cudaPitchedPtrS0_E9input_shm+184];
	ld.shared.f32 	%f139, [_ZZ11cuda_kmeansPf14cudaPitchedPtrS0_E9input_shm+188];
	st.local.v4.f32 	[%rd1+176], {%f136, %f137, %f138, %f139};
	ld.shared.f32 	%f140, [_ZZ11cuda_kmeansPf14cudaPitchedPtrS0_E9input_shm+192];
	ld.shared.f32 	%f141, [_ZZ11cuda_kmeansPf14cudaPitchedPtrS0_E9input_shm+196];
	ld.shared.f32 	%f142, [_ZZ11cuda_kmeansPf14cudaPitchedPtrS0_E9input_shm+200];
	ld.shared.f32 	%f143, [_ZZ11cuda_kmeansPf14cudaPitchedPtrS0_E9input_shm+204];
	st.local.v4.f32 	[%rd1+192], {%f140, %f141, %f142, %f143};
	ld.shared.f32 	%f144, [_ZZ11cuda_kmeansPf14cudaPitchedPtrS0_E9input_shm+208];
	ld.shared.f32 	%f145, [_ZZ11cuda_kmeansPf14cudaPitchedPtrS0_E9input_shm+212];
	ld.shared.f32 	%f146, [_ZZ11cuda_kmeansPf14cudaPitchedPtrS0_E9input_shm+216];
	ld.shared.f32 	%f147, [_ZZ11cuda_kmeansPf14cudaPitchedPtrS0_E9input_shm+220];
	st.local.v4.f32 	[%rd1+208], {%f144, %f145, %f146, %f147};
	ld.shared.f32 	%f148, [_ZZ11cuda_kmeansPf14cudaPitchedPtrS0_E9input_shm+224];
	ld.shared.f32 	%f149, [_ZZ11cuda_kmeansPf14cudaPitchedPtrS0_E9input_shm+228];
	ld.shared.f32 	%f150, [_ZZ11cuda_kmeansPf14cudaPitchedPtrS0_E9input_shm+232];
	ld.shared.f32 	%f151, [_ZZ11cuda_kmeansPf14cudaPitchedPtrS0_E9input_shm+236];
	st.local.v4.f32 	[%rd1+224], {%f148, %f149, %f150, %f151};
	ld.shared.f32 	%f152, [_ZZ11cuda_kmeansPf14cudaPitchedPtrS0_E9input_shm+240];
	ld.shared.f32 	%f153, [_ZZ11cuda_kmeansPf14cudaPitchedPtrS0_E9input_shm+244];
	ld.shared.f32 	%f154, [_ZZ11cuda_kmeansPf14cudaPitchedPtrS0_E9input_shm+248];
	ld.shared.f32 	%f155, [_ZZ11cuda_kmeansPf14cudaPitchedPtrS0_E9input_shm+252];
	st.local.v4.f32 	[%rd1+240], {%f152, %f153, %f154, %f155};
	ld.shared.f32 	%f156, [_ZZ11cuda_kmeansPf14cudaPitchedPtrS0_E9input_shm+256];
	ld.shared.f32 	%f157, [_ZZ11cuda_kmeansPf14cudaPitchedPtrS0_E9input_shm+260];
	ld.shared.f32 	%f158, [_ZZ11cuda_kmeansPf14cudaPitchedPtrS0_E9input_shm+264];
	ld.shared.f32 	%f159, [_ZZ11cuda_kmeansPf14cudaPitchedPtrS0_E9input_shm+268];
	st.local.v4.f32 	[%rd1+256], {%f156, %f157, %f158, %f159};
	ld.shared.f32 	%f160, [_ZZ11cuda_kmeansPf14cudaPitchedPtrS0_E9input_shm+272];
	ld.shared.f32 	%f161, [_ZZ11cuda_kmeansPf14cudaPitchedPtrS0_E9input_shm+276];
	ld.shared.f32 	%f162, [_ZZ11cuda_kmeansPf14cudaPitchedPtrS0_E9input_shm+280];
	ld.shared.f32 	%f163, [_ZZ11cuda_kmeansPf14cudaPitchedPtrS0_E9input_shm+284];
	st.local.v4.f32 	[%rd1+272], {%f160, %f161, %f162, %f163};
	ld.shared.f32 	%f164, [_ZZ11cuda_kmeansPf14cudaPitchedPtrS0_E9input_shm+288];
	ld.shared.f32 	%f165, [_ZZ11cuda_kmeansPf14cudaPitchedPtrS0_E9input_shm+292];
	ld.shared.f32 	%f166, [_ZZ11cuda_kmeansPf14cudaPitchedPtrS0_E9input_shm+296];
	ld.shared.f32 	%f167, [_ZZ11cuda_kmeansPf14cudaPitchedPtrS0_E9input_shm+300];
	st.local.v4.f32 	[%rd1+288], {%f164, %f165, %f166, %f167};
	ld.shared.f32 	%f168, [_ZZ11cuda_kmeansPf14cudaPitchedPtrS0_E9input_shm+304];
	ld.shared.f32 	%f169, [_ZZ11cuda_kmeansPf14cudaPitchedPtrS0_E9input_shm+308];
	ld.shared.f32 	%f170, [_ZZ11cuda_kmeansPf14cudaPitchedPtrS0_E9input_shm+312];
	ld.shared.f32 	%f171, [_ZZ11cuda_kmeansPf14cudaPitchedPtrS0_E9input_shm+316];
	st.local.v4.f32 	[%rd1+304], {%f168, %f169, %f170, %f171};
	ld.shared.f32 	%f172, [_ZZ11cuda_kmeansPf14cudaPitchedPtrS0_E9input_shm+320];
	ld.shared.f32 	%f173, [_ZZ11cuda_kmeansPf14cudaPitchedPtrS0_E9input_shm+324];
	ld.shared.f32 	%f174, [_ZZ11cuda_kmeansPf14cudaPitchedPtrS0_E9input_shm+328];
	ld.shared.f32 	%f175, [_ZZ11cuda_kmeansPf14cudaPitchedPtrS0_E9input_shm+332];
	st.local.v4.f32 	[%rd1+320], {%f172, %f173, %f174, %f175};
	ld.shared.f32 	%f176, [_ZZ11cuda_kmeansPf14cudaPitchedPtrS0_E9input_shm+336];
	ld.shared.f32 	%f177, [_ZZ11cuda_kmeansPf14cudaPitchedPtrS0_E9input_shm+340];
	ld.shared.f32 	%f178, [_ZZ11cuda_kmeansPf14cudaPitchedPtrS0_E9input_shm+344];
	ld.shared.f32 	%f179, [_ZZ11cuda_kmeansPf14cudaPitchedPtrS0_E9input_shm+348];
	st.local.v4.f32 	[%rd1+336], {%f176, %f177, %f178, %f179};
	ld.shared.f32 	%f180, [_ZZ11cuda_kmeansPf14cudaPitchedPtrS0_E9input_shm+352];
	ld.shared.f32 	%f181, [_ZZ11cuda_kmeansPf14cudaPitchedPtrS0_E9input_shm+356];
	ld.shared.f32 	%f182, [_ZZ11cuda_kmeansPf14cudaPitchedPtrS0_E9input_shm+360];
	ld.shared.f32 	%f183, [_ZZ11cuda_kmeansPf14cudaPitchedPtrS0_E9input_shm+364];
	st.local.v4.f32 	[%rd1+352], {%f180, %f181, %f182, %f183};
	ld.shared.f32 	%f184, [_ZZ11cuda_kmeansPf14cudaPitchedPtrS0_E9input_shm+368];
	ld.shared.f32 	%f185, [_ZZ11cuda_kmeansPf14cudaPitchedPtrS0_E9input_shm+372];
	ld.shared.f32 	%f186, [_ZZ11cuda_kmeansPf14cudaPitchedPtrS0_E9input_shm+376];
	ld.shared.f32 	%f187, [_ZZ11cuda_kmeansPf14cudaPitchedPtrS0_E9input_shm+380];
	st.local.v4.f32 	[%rd1+368], {%f184, %f185, %f186, %f187};
	ld.shared.f32 	%f188, [_ZZ11cuda_kmeansPf14cudaPitchedPtrS0_E9input_shm+384];
	ld.shared.f32 	%f189, [_ZZ11cuda_kmeansPf14cudaPitchedPtrS0_E9input_shm+388];
	ld.shared.f32 	%f190, [_ZZ11cuda_kmeansPf14cudaPitchedPtrS0_E9input_shm+392];
	ld.shared.f32 	%f191, [_ZZ11cuda_kmeansPf14cudaPitchedPtrS0_E9input_shm+396];
	st.local.v4.f32 	[%rd1+384], {%f188, %f189, %f190, %f191};
	mov.b32 	%r254, 100;
	mov.b32 	%r253, 0;
$L__BB0_4:
	mov.u32 	%r14, %r259;
	mov.u32 	%r259, %r257;
	mov.u32 	%r15, %r256;
	shr.u32 	%r115, %r260, 2;
	xor.b32  	%r116, %r115, %r260;
	shl.b32 	%r117, %r259, 4;
	shl.b32 	%r118, %r116, 1;
	xor.b32  	%r119, %r117, %r118;
	xor.b32  	%r120, %r119, %r259;
	xor.b32  	%r256, %r120, %r116;
	add.s32 	%r121, %r255, %r256;
	add.s32 	%r122, %r121, 362437;
	shr.u32 	%r123, %r258, 2;
	xor.b32  	%r124, %r123, %r258;
	shl.b32 	%r125, %r256, 4;
	shl.b32 	%r126, %r124, 1;
	xor.b32  	%r127, %r126, %r125;
	xor.b32  	%r128, %r127, %r124;
	xor.b32  	%r257, %r128, %r256;
	add.s32 	%r255, %r255, 724874;
	add.s32 	%r129, %r257, %r255;
	cvt.u64.u32 	%rd31, %r122;
	mul.wide.u32 	%rd32, %r129, 2097152;
	xor.b64  	%rd33, %rd32, %rd31;
	cvt.rn.f64.u64 	%fd1, %rd33;
	fma.rn.f64 	%fd2, %fd1, 0d3CA0000000000000, 0d3C90000000000000;
	cvt.rn.f64.s32 	%fd3, %r254;
	mul.f64 	%fd4, %fd2, %fd3;
	cvt.rzi.s32.f64 	%r130, %fd4;
	mul.wide.s32 	%rd34, %r130, 4;
	add.s64 	%rd35, %rd1, %rd34;
	ld.local.f32 	%f1, [%rd35];
	mov.u32 	%r131, _ZZ11cuda_kmeansPf14cudaPitchedPtrS0_E14seed_centroids;
	mad.lo.s32 	%r20, %r253, 12, %r131;
	st.shared.f32 	[%r20], %f1;
	mul.wide.s32 	%rd36, %r254, 4;
	add.s64 	%rd5, %rd1, %rd36;
	ld.local.f32 	%f192, [%rd5+-4];
	st.local.f32 	[%rd5+-4], %f1;
	st.local.f32 	[%rd35], %f192;
	setp.lt.s32 	%p3, %r254, 2;
	mov.b64 	%rd54, -1;
	@%p3 bra 	$L__BB0_8;
	add.s32 	%r21, %r254, -2;
	mov.f32 	%f456, 0f00000000;
	mov.b32 	%r262, -1;
	mov.b32 	%r261, 0;
$L__BB0_6:
	mul.wide.u32 	%rd37, %r261, 4;
	add.s64 	%rd38, %rd1, %rd37;
	ld.local.f32 	%f194, [%rd38];
	sub.f32 	%f195, %f194, %f1;
	abs.f32 	%f196, %f195;
	min.f32 	%f197, %f196, 0f42C80000;
	setp.gt.f32 	%p4, %f197, %f456;
	selp.f32 	%f456, %f197, %f456, %p4;
	selp.b32 	%r262, %r261, %r262, %p4;
	add.s32 	%r25, %r261, 1;
	setp.ne.s32 	%p5, %r261, %r21;
	mov.u32 	%r261, %r25;
	@%p5 bra 	$L__BB0_6;
	cvt.s64.s32 	%rd54, %r262;
$L__BB0_8:
	shl.b64 	%rd40, %rd54, 2;
	add.s64 	%rd41, %rd1, %rd40;
	ld.local.f32 	%f4, [%rd41];
	st.shared.f32 	[%r20+4], %f4;
	ld.local.f32 	%f198, [%rd5+-8];
	st.local.f32 	[%rd5+-8], %f4;
	st.local.f32 	[%rd41], %f198;
	setp.lt.s32 	%p6, %r254, 3;
	mov.b64 	%rd55, -1;
	@%p6 bra 	$L__BB0_12;
	add.s32 	%r26, %r254, -3;
	mov.f32 	%f457, 0f00000000;
	mov.b32 	%r264, -1;
	mov.b32 	%r263, 0;
$L__BB0_10:
	mul.wide.u32 	%rd42, %r263, 4;
	add.s64 	%rd43, %rd1, %rd42;
	ld.local.f32 	%f200, [%rd43];
	sub.f32 	%f201, %f200, %f1;
	abs.f32 	%f202, %f201;
	min.f32 	%f203, %f202, 0f42C80000;
	sub.f32 	%f204, %f200, %f4;
	abs.f32 	%f205, %f204;
	setp.lt.f32 	%p7, %f205, %f203;
	selp.f32 	%f206, %f205, %f203, %p7;
	setp.gt.f32 	%p8, %f206, %f457;
	selp.f32 	%f457, %f206, %f457, %p8;
	selp.b32 	%r264, %r263, %r264, %p8;
	add.s32 	%r30, %r263, 1;
	setp.ne.s32 	%p9, %r263, %r26;
	mov.u32 	%r263, %r30;
	@%p9 bra 	$L__BB0_10;
	cvt.s64.s32 	%rd55, %r264;
$L__BB0_12:
	shl.b64 	%rd44, %rd55, 2;
	add.s64 	%rd45, %rd1, %rd44;
	ld.local.f32 	%f207, [%rd45];
	st.shared.f32 	[%r20+8], %f207;
	add.s32 	%r254, %r254, -3;
	ld.local.f32 	%f208, [%rd5+-12];
	st.local.f32 	[%rd5+-12], %f207;
	st.local.f32 	[%rd45], %f208;
	add.s32 	%r253, %r253, 1;
	setp.ne.s32 	%p10, %r253, 32;
	mov.u32 	%r258, %r15;
	mov.u32 	%r260, %r14;
	@%p10 bra 	$L__BB0_4;
$L__BB0_13:
	mov.u32 	%r137, _ZZ11cuda_kmeansPf14cudaPitchedPtrS0_E14seed_centroids;
	mad.lo.s32 	%r33, %r2, 12, %r137;
	bar.sync 	0;
	ld.shared.f32 	%f7, [%r33+4];
	ld.shared.f32 	%f8, [%r33];
	setp.leu.f32 	%p11, %f8, %f7;
	mov.b32 	%r265, 1;
	@%p11 bra 	$L__BB0_15;
	st.shared.f32 	[%r33+4], %f8;
	mov.b32 	%r265, 0;
$L__BB0_15:
	shl.b32 	%r140, %r265, 2;
	add.s32 	%r141, %r33, %r140;
	st.shared.f32 	[%r141], %f7;
	ld.shared.f32 	%f9, [%r33+8];
	ld.shared.f32 	%f10, [%r33+4];
	setp.leu.f32 	%p12, %f10, %f9;
	mov.b32 	%r266, 2;
	@%p12 bra 	$L__BB0_18;
	st.shared.f32 	[%r33+8], %f10;
	ld.shared.f32 	%f11, [%r33];
	setp.leu.f32 	%p13, %f11, %f9;
	mov.b32 	%r266, 1;
	@%p13 bra 	$L__BB0_18;
	st.shared.f32 	[%r33+4], %f11;
	mov.b32 	%r266, 0;
$L__BB0_18:
	mov.u32 	%r145, _ZZ11cuda_kmeansPf14cudaPitchedPtrS0_E11seed_labels;
	mad.lo.s32 	%r36, %r2, 400, %r145;
	shl.b32 	%r146, %r266, 2;
	add.s32 	%r147, %r33, %r146;
	st.shared.f32 	[%r147], %f9;
	ld.shared.f32 	%f459, [%r33+4];
	ld.shared.f32 	%f460, [%r33];
	sub.f32 	%f210, %f459, %f460;
	min.f32 	%f211, %f210, 0f42C80000;
	ld.shared.f32 	%f458, [%r33+8];
	sub.f32 	%f212, %f458, %f459;
	setp.lt.f32 	%p14, %f212, %f211;
	selp.f32 	%f213, %f212, %f211, %p14;
	add.u64 	%rd10, %SPL, 0;
	mov.b32 	%r267, 0;
	st.local.u32 	[%rd10], %r267;
	st.local.u32 	[%rd10+4], %r267;
	st.local.u32 	[%rd10+8], %r267;
	cvt.f64.f32 	%fd5, %f213;
	mul.f64 	%fd6, %fd5, 0d3F947AE147AE147B;
	cvt.rn.f32.f64 	%f15, %fd6;
	add.s32 	%r37, %r36, 8;
	mov.f32 	%f461, 0f00000000;
	mov.f32 	%f462, %f461;
	mov.f32 	%f463, %f461;
	mov.f32 	%f464, %f458;
	mov.f32 	%f480, %f459;
	mov.f32 	%f473, %f460;
$L__BB0_19:
	mov.f32 	%f18, %f460;
	mov.f32 	%f17, %f459;
	mov.f32 	%f16, %f458;
	setp.eq.s32 	%p15, %r267, 0;
	@%p15 bra 	$L__BB0_23;
	sub.f32 	%f214, %f473, %f463;
	abs.f32 	%f215, %f214;
	setp.leu.f32 	%p16, %f215, %f15;
	@%p16 bra 	$L__BB0_21;
	bra.uni 	$L__BB0_23;
$L__BB0_21:
	sub.f32 	%f216, %f480, %f462;
	abs.f32 	%f217, %f216;
	setp.gt.f32 	%p17, %f217, %f15;
	@%p17 bra 	$L__BB0_23;
	sub.f32 	%f218, %f464, %f461;
	abs.f32 	%f219, %f218;
	setp.gt.f32 	%p18, %f219, %f15;
	@%p18 bra 	$L__BB0_23;
	bra.uni 	$L__BB0_62;
$L__BB0_23:
	st.local.f32 	[%rd10], %f18;
	st.local.f32 	[%rd10+4], %f17;
	st.local.f32 	[%rd10+8], %f16;
	mov.b32 	%r269, 8;
	mov.u32 	%r268, %r37;
$L__BB0_24:
	mov.u32 	%r149, _ZZ11cuda_kmeansPf14cudaPitchedPtrS0_E9input_shm;
	add.s32 	%r150, %r149, %r269;
	ld.shared.f32 	%f220, [%r150+-8];
	sub.f32 	%f221, %f220, %f473;
	abs.f32 	%f222, %f221;
	mov.f32 	%f223, 0f3F000000;
	copysign.f32 	%f224, %f222, %f223;
	add.rz.f32 	%f225, %f222, %f224;
	cvt.rzi.f32.f32 	%f226, %f225;
	sub.f32 	%f227, %f220, %f480;
	abs.f32 	%f228, %f227;
	copysign.f32 	%f229, %f228, %f223;
	add.rz.f32 	%f230, %f228, %f229;
	cvt.rzi.f32.f32 	%f231, %f230;
	setp.lt.f32 	%p19, %f231, %f226;
	selp.u32 	%r151, 1, 0, %p19;
	selp.f32 	%f232, %f231, %f226, %p19;
	sub.f32 	%f233, %f220, %f464;
	abs.f32 	%f234, %f233;
	copysign.f32 	%f235, %f234, %f223;
	add.rz.f32 	%f236, %f234, %f235;
	cvt.rzi.f32.f32 	%f237, %f236;
	setp.lt.f32 	%p20, %f237, %f232;
	selp.b32 	%r152, 2, %r151, %p20;
	st.shared.u32 	[%r268+-8], %r152;
	ld.shared.f32 	%f238, [%r150+-4];
	sub.f32 	%f239, %f238, %f473;
	abs.f32 	%f240, %f239;
	copysign.f32 	%f241, %f240, %f223;
	add.rz.f32 	%f242, %f240, %f241;
	cvt.rzi.f32.f32 	%f243, %f242;
	sub.f32 	%f244, %f238, %f480;
	abs.f32 	%f245, %f244;
	copysign.f32 	%f246, %f245, %f223;
	add.rz.f32 	%f247, %f245, %f246;
	cvt.rzi.f32.f32 	%f248, %f247;
	setp.lt.f32 	%p21, %f248, %f243;
	selp.u32 	%r153, 1, 0, %p21;
	selp.f32 	%f249, %f248, %f243, %p21;
	sub.f32 	%f250, %f238, %f464;
	abs.f32 	%f251, %f250;
	copysign.f32 	%f252, %f251, %f223;
	add.rz.f32 	%f253, %f251, %f252;
	cvt.rzi.f32.f32 	%f254, %f253;
	setp.lt.f32 	%p22, %f254, %f249;
	selp.b32 	%r154, 2, %r153, %p22;
	st.shared.u32 	[%r268+-4], %r154;
	ld.shared.f32 	%f255, [%r150];
	sub.f32 	%f256, %f255, %f473;
	abs.f32 	%f257, %f256;
	copysign.f32 	%f258, %f257, %f223;
	add.rz.f32 	%f259, %f257, %f258;
	cvt.rzi.f32.f32 	%f260, %f259;
	sub.f32 	%f261, %f255, %f480;
	abs.f32 	%f262, %f261;
	copysign.f32 	%f263, %f262, %f223;
	add.rz.f32 	%f264, %f262, %f263;
	cvt.rzi.f32.f32 	%f265, %f264;
	setp.lt.f32 	%p23, %f265, %f260;
	selp.u32 	%r155, 1, 0, %p23;
	selp.f32 	%f266, %f265, %f260, %p23;
	sub.f32 	%f267, %f255, %f464;
	abs.f32 	%f268, %f267;
	copysign.f32 	%f269, %f268, %f223;
	add.rz.f32 	%f270, %f268, %f269;
	cvt.rzi.f32.f32 	%f271, %f270;
	setp.lt.f32 	%p24, %f271, %f266;
	selp.b32 	%r156, 2, %r155, %p24;
	st.shared.u32 	[%r268], %r156;
	ld.shared.f32 	%f272, [%r150+4];
	sub.f32 	%f273, %f272, %f473;
	abs.f32 	%f274, %f273;
	copysign.f32 	%f275, %f274, %f223;
	add.rz.f32 	%f276, %f274, %f275;
	cvt.rzi.f32.f32 	%f277, %f276;
	sub.f32 	%f278, %f272, %f480;
	abs.f32 	%f279, %f278;
	copysign.f32 	%f280, %f279, %f223;
	add.rz.f32 	%f281, %f279, %f280;
	cvt.rzi.f32.f32 	%f282, %f281;
	setp.lt.f32 	%p25, %f282, %f277;
	selp.u32 	%r157, 1, 0, %p25;
	selp.f32 	%f283, %f282, %f277, %p25;
	sub.f32 	%f284, %f272, %f464;
	abs.f32 	%f285, %f284;
	copysign.f32 	%f286, %f285, %f223;
	add.rz.f32 	%f287, %f285, %f286;
	cvt.rzi.f32.f32 	%f288, %f287;
	setp.lt.f32 	%p26, %f288, %f283;
	selp.b32 	%r158, 2, %r157, %p26;
	st.shared.u32 	[%r268+4], %r158;
	add.s32 	%r269, %r269, 16;
	add.s32 	%r268, %r268, 16;
	setp.ne.s32 	%p27, %r269, 408;
	@%p27 bra 	$L__BB0_24;
	mov.f32 	%f468, 0f00000000;
	mov.b32 	%r270, 0;
	mov.u32 	%r272, %r270;
$L__BB0_26:
	shl.b32 	%r160, %r270, 2;
	add.s32 	%r45, %r36, %r160;
	ld.shared.u32 	%r161, [%r45];
	setp.ne.s32 	%p28, %r161, 0;
	add.s32 	%r46, %r149, %r160;
	@%p28 bra 	$L__BB0_28;
	ld.shared.f32 	%f290, [%r46];
	add.f32 	%f468, %f468, %f290;
	add.s32 	%r272, %r272, 1;
$L__BB0_28:
	ld.shared.u32 	%r163, [%r45+4];
	setp.ne.s32 	%p29, %r163, 0;
	@%p29 bra 	$L__BB0_30;
	ld.shared.f32 	%f291, [%r46+4];
	add.f32 	%f468, %f468, %f291;
	add.s32 	%r272, %r272, 1;
$L__BB0_30:
	ld.shared.u32 	%r164, [%r45+8];
	setp.ne.s32 	%p30, %r164, 0;
	@%p30 bra 	$L__BB0_32;
	ld.shared.f32 	%f292, [%r46+8];
	add.f32 	%f468, %f468, %f292;
	add.s32 	%r272, %r272, 1;
$L__BB0_32:
	ld.shared.u32 	%r165, [%r45+12];
	setp.ne.s32 	%p31, %r165, 0;
	@%p31 bra 	$L__BB0_34;
	ld.shared.f32 	%f293, [%r46+12];
	add.f32 	%f468, %f468, %f293;
	add.s32 	%r272, %r272, 1;
$L__BB0_34:
	add.s32 	%r270, %r270, 4;
	setp.ne.s32 	%p32, %r270, 100;
	@%p32 bra 	$L__BB0_26;
	setp.eq.s32 	%p33, %r272, 0;
	mov.f32 	%f460, %f18;
	@%p33 bra 	$L__BB0_37;
	cvt.rn.f32.s32 	%f294, %r272;
	div.rn.f32 	%f460, %f468, %f294;
	st.shared.f32 	[%r33], %f460;
	mov.f32 	%f473, %f460;
$L__BB0_37:
	mov.f32 	%f475, 0f00000000;
	mov.b32 	%r276, 0;
	mov.u32 	%r278, %r276;
$L__BB0_38:
	shl.b32 	%r167, %r276, 2;
	add.s32 	%r58, %r36, %r167;
	ld.shared.u32 	%r168, [%r58];
	setp.ne.s32 	%p34, %r168, 1;
	add.s32 	%r59, %r149, %r167;
	@%p34 bra 	$L__BB0_40;
	ld.shared.f32 	%f296, [%r59];
	add.f32 	%f475, %f475, %f296;
	add.s32 	%r278, %r278, 1;
$L__BB0_40:
	ld.shared.u32 	%r170, [%r58+4];
	setp.ne.s32 	%p35, %r170, 1;
	@%p35 bra 	$L__BB0_42;
	ld.shared.f32 	%f297, [%r59+4];
	add.f32 	%f475, %f475, %f297;
	add.s32 	%r278, %r278, 1;
$L__BB0_42:
	ld.shared.u32 	%r171, [%r58+8];
	setp.ne.s32 	%p36, %r171, 1;
	@%p36 bra 	$L__BB0_44;
	ld.shared.f32 	%f298, [%r59+8];
	add.f32 	%f475, %f475, %f298;
	add.s32 	%r278, %r278, 1;
$L__BB0_44:
	ld.shared.u32 	%r172, [%r58+12];
	setp.ne.s32 	%p37, %r172, 1;
	@%p37 bra 	$L__BB0_46;
	ld.shared.f32 	%f299, [%r59+12];
	add.f32 	%f475, %f475, %f299;
	add.s32 	%r278, %r278, 1;
$L__BB0_46:
	add.s32 	%r276, %r276, 4;
	setp.ne.s32 	%p38, %r276, 100;
	@%p38 bra 	$L__BB0_38;
	setp.eq.s32 	%p39, %r278, 0;
	mov.f32 	%f459, %f17;
	@%p39 bra 	$L__BB0_49;
	cvt.rn.f32.s32 	%f300, %r278;
	div.rn.f32 	%f459, %f475, %f300;
	st.shared.f32 	[%r33+4], %f459;
	mov.f32 	%f480, %f459;
$L__BB0_49:
	mov.f32 	%f482, 0f00000000;
	mov.b32 	%r282, 0;
	mov.u32 	%r284, %r282;
$L__BB0_50:
	shl.b32 	%r174, %r282, 2;
	add.s32 	%r71, %r36, %r174;
	ld.shared.u32 	%r175, [%r71];
	setp.ne.s32 	%p40, %r175, 2;
	mov.u32 	%r176, _ZZ11cuda_kmeansPf14cudaPitchedPtrS0_E9input_shm;
	add.s32 	%r72, %r176, %r174;
	@%p40 bra 	$L__BB0_52;
	ld.shared.f32 	%f302, [%r72];
	add.f32 	%f482, %f482, %f302;
	add.s32 	%r284, %r284, 1;
$L__BB0_52:
	ld.shared.u32 	%r177, [%r71+4];
	setp.ne.s32 	%p41, %r177, 2;
	@%p41 bra 	$L__BB0_54;
	ld.shared.f32 	%f303, [%r72+4];
	add.f32 	%f482, %f482, %f303;
	add.s32 	%r284, %r284, 1;
$L__BB0_54:
	ld.shared.u32 	%r178, [%r71+8];
	setp.ne.s32 	%p42, %r178, 2;
	@%p42 bra 	$L__BB0_56;
	ld.shared.f32 	%f304, [%r72+8];
	add.f32 	%f482, %f482, %f304;
	add.s32 	%r284, %r284, 1;
$L__BB0_56:
	ld.shared.u32 	%r179, [%r71+12];
	setp.ne.s32 	%p43, %r179, 2;
	@%p43 bra 	$L__BB0_58;
	ld.shared.f32 	%f305, [%r72+12];
	add.f32 	%f482, %f482, %f305;
	add.s32 	%r284, %r284, 1;
$L__BB0_58:
	add.s32 	%r282, %r282, 4;
	setp.ne.s32 	%p44, %r282, 100;
	@%p44 bra 	$L__BB0_50;
	setp.eq.s32 	%p45, %r284, 0;
	mov.f32 	%f458, %f16;
	@%p45 bra 	$L__BB0_61;
	cvt.rn.f32.s32 	%f306, %r284;
	div.rn.f32 	%f458, %f482, %f306;
	st.shared.f32 	[%r33+8], %f458;
	mov.f32 	%f464, %f458;
$L__BB0_61:
	add.s32 	%r267, %r267, 1;
	setp.ne.s32 	%p46, %r267, 100;
	mov.f32 	%f461, %f16;
	mov.f32 	%f462, %f17;
	mov.f32 	%f463, %f18;
	@%p46 bra 	$L__BB0_19;
$L__BB0_62:
	add.u64 	%rd47, %SP, 0;
	{ // callseq 0, 0
	.param .b64 param0;
	st.param.b64 	[param0], %rd47;
	call.uni 
	free, 
	(
	param0
	);
	} // callseq 0
	mov.u32 	%r182, _ZZ11cuda_kmeansPf14cudaPitchedPtrS0_E9input_shm;
	add.s32 	%r288, %r182, 8;
	ld.shared.f32 	%f61, [%r33];
	mov.f32 	%f494, 0f00000000;
	mov.b32 	%r289, 8;
$L__BB0_63:
	add.s32 	%r85, %r36, %r289;
	ld.shared.u32 	%r183, [%r85+-8];
	setp.ne.s32 	%p47, %r183, 0;
	@%p47 bra 	$L__BB0_65;
	ld.shared.f32 	%f308, [%r288+-8];
	sub.f32 	%f309, %f308, %f61;
	fma.rn.f32 	%f494, %f309, %f309, %f494;
$L__BB0_65:
	ld.shared.u32 	%r184, [%r85+-4];
	setp.ne.s32 	%p48, %r184, 0;
	@%p48 bra 	$L__BB0_67;
	ld.shared.f32 	%f310, [%r288+-4];
	sub.f32 	%f311, %f310, %f61;
	fma.rn.f32 	%f494, %f311, %f311, %f494;
$L__BB0_67:
	ld.shared.u32 	%r185, [%r85];
	setp.ne.s32 	%p49, %r185, 0;
	@%p49 bra 	$L__BB0_69;
	ld.shared.f32 	%f312, [%r288];
	sub.f32 	%f313, %f312, %f61;
	fma.rn.f32 	%f494, %f313, %f313, %f494;
$L__BB0_69:
	ld.shared.u32 	%r186, [%r85+4];
	setp.ne.s32 	%p50, %r186, 0;
	@%p50 bra 	$L__BB0_71;
	ld.shared.f32 	%f314, [%r288+4];
	sub.f32 	%f315, %f314, %f61;
	fma.rn.f32 	%f494, %f315, %f315, %f494;
$L__BB0_71:
	add.s32 	%r289, %r289, 16;
	add.s32 	%r288, %r288, 16;
	setp.ne.s32 	%p51, %r289, 408;
	@%p51 bra 	$L__BB0_63;
	add.s32 	%r290, %r182, 8;
	ld.shared.f32 	%f71, [%r33+4];
	mov.b32 	%r291, 8;
$L__BB0_73:
	add.s32 	%r90, %r36, %r291;
	ld.shared.u32 	%r190, [%r90+-8];
	setp.ne.s32 	%p52, %r190, 1;
	@%p52 bra 	$L__BB0_75;
	ld.shared.f32 	%f316, [%r290+-8];
	sub.f32 	%f317, %f316, %f71;
	fma.rn.f32 	%f494, %f317, %f317, %f494;
$L__BB0_75:
	ld.shared.u32 	%r191, [%r90+-4];
	setp.ne.s32 	%p53, %r191, 1;
	@%p53 bra 	$L__BB0_77;
	ld.shared.f32 	%f318, [%r290+-4];
	sub.f32 	%f319, %f318, %f71;
	fma.rn.f32 	%f494, %f319, %f319, %f494;
$L__BB0_77:
	ld.shared.u32 	%r192, [%r90];
	setp.ne.s32 	%p54, %r192, 1;
	@%p54 bra 	$L__BB0_79;
	ld.shared.f32 	%f320, [%r290];
	sub.f32 	%f321, %f320, %f71;
	fma.rn.f32 	%f494, %f321, %f321, %f494;
$L__BB0_79:
	ld.shared.u32 	%r193, [%r90+4];
	setp.ne.s32 	%p55, %r193, 1;
	@%p55 bra 	$L__BB0_81;
	ld.shared.f32 	%f322, [%r290+4];
	sub.f32 	%f323, %f322, %f71;
	fma.rn.f32 	%f494, %f323, %f323, %f494;
$L__BB0_81:
	add.s32 	%r291, %r291, 16;
	add.s32 	%r290, %r290, 16;
	setp.ne.s32 	%p56, %r291, 408;
	@%p56 bra 	$L__BB0_73;
	add.s32 	%r292, %r182, 8;
	ld.shared.f32 	%f81, [%r33+8];
	mov.b32 	%r293, 8;
$L__BB0_83:
	add.s32 	%r95, %r36, %r293;
	ld.shared.u32 	%r197, [%r95+-8];
	setp.ne.s32 	%p57, %r197, 2;
	@%p57 bra 	$L__BB0_85;
	ld.shared.f32 	%f324, [%r292+-8];
	sub.f32 	%f325, %f324, %f81;
	fma.rn.f32 	%f494, %f325, %f325, %f494;
$L__BB0_85:
	ld.shared.u32 	%r198, [%r95+-4];
	setp.ne.s32 	%p58, %r198, 2;
	@%p58 bra 	$L__BB0_87;
	ld.shared.f32 	%f326, [%r292+-4];
	sub.f32 	%f327, %f326, %f81;
	fma.rn.f32 	%f494, %f327, %f327, %f494;
$L__BB0_87:
	ld.shared.u32 	%r199, [%r95];
	setp.ne.s32 	%p59, %r199, 2;
	@%p59 bra 	$L__BB0_89;
	ld.shared.f32 	%f328, [%r292];
	sub.f32 	%f329, %f328, %f81;
	fma.rn.f32 	%f494, %f329, %f329, %f494;
$L__BB0_89:
	ld.shared.u32 	%r200, [%r95+4];
	setp.ne.s32 	%p60, %r200, 2;
	@%p60 bra 	$L__BB0_91;
	ld.shared.f32 	%f330, [%r292+4];
	sub.f32 	%f331, %f330, %f81;
	fma.rn.f32 	%f494, %f331, %f331, %f494;
$L__BB0_91:
	add.s32 	%r293, %r293, 16;
	add.s32 	%r292, %r292, 16;
	setp.ne.s32 	%p61, %r293, 408;
	@%p61 bra 	$L__BB0_83;
	setp.ne.s32 	%p62, %r2, 0;
	shl.b32 	%r201, %r2, 2;
	mov.u32 	%r202, _ZZ11cuda_kmeansPf14cudaPitchedPtrS0_E11inertia_shm;
	add.s32 	%r203, %r202, %r201;
	st.shared.f32 	[%r203], %f494;
	bar.sync 	0;
	@%p62 bra 	$L__BB0_96;
	ld.shared.f32 	%f332, [_ZZ11cuda_kmeansPf14cudaPitchedPtrS0_E11inertia_shm];
	setp.eq.f32 	%p63, %f332, 0fBF800000;
	ld.shared.f32 	%f334, [_ZZ11cuda_kmeansPf14cudaPitchedPtrS0_E11inertia_shm+4];
	setp.gt.f32 	%p64, %f332, %f334;
	or.pred  	%p65, %p63, %p64;
	selp.u32 	%r204, 1, 0, %p65;
	selp.f32 	%f336, %f334, %f332, %p65;
	setp.eq.f32 	%p66, %f336, 0fBF800000;
	ld.shared.f32 	%f338, [_ZZ11cuda_kmeansPf14cudaPitchedPtrS0_E11inertia_shm+8];
	setp.gt.f32 	%p67, %f336, %f338;
	or.pred  	%p68, %p66, %p67;
	selp.b32 	%r205, 2, %r204, %p68;
	selp.f32 	%f340, %f338, %f336, %p68;
	setp.eq.f32 	%p69, %f340, 0fBF800000;
	ld.shared.f32 	%f342, [_ZZ11cuda_kmeansPf14cudaPitchedPtrS0_E11inertia_shm+12];
	setp.gt.f32 	%p70, %f340, %f342;
	or.pred  	%p71, %p69, %p70;
	selp.b32 	%r206, 3, %r205, %p71;
	selp.f32 	%f344, %f342, %f340, %p71;
	setp.eq.f32 	%p72, %f344, 0fBF800000;
	ld.shared.f32 	%f346, [_ZZ11cuda_kmeansPf14cudaPitchedPtrS0_E11inertia_shm+16];
	setp.gt.f32 	%p73, %f344, %f346;
	or.pred  	%p74, %p72, %p73;
	selp.b32 	%r207, 4, %r206, %p74;
	selp.f32 	%f348, %f346, %f344, %p74;
	setp.eq.f32 	%p75, %f348, 0fBF800000;
	ld.shared.f32 	%f350, [_ZZ11cuda_kmeansPf14cudaPitchedPtrS0_E11inertia_shm+20];
	setp.gt.f32 	%p76, %f348, %f350;
	or.pred  	%p77, %p75, %p76;
	selp.b32 	%r208, 5, %r207, %p77;
	selp.f32 	%f352, %f350, %f348, %p77;
	setp.eq.f32 	%p78, %f352, 0fBF800000;
	ld.shared.f32 	%f354, [_ZZ11cuda_kmeansPf14cudaPitchedPtrS0_E11inertia_shm+24];
	setp.gt.f32 	%p79, %f352, %f354;
	or.pred  	%p80, %p78, %p79;
	selp.b32 	%r209, 6, %r208, %p80;
	selp.f32 	%f356, %f354, %f352, %p80;
	setp.eq.f32 	%p81, %f356, 0fBF800000;
	ld.shared.f32 	%f358, [_ZZ11cuda_kmeansPf14cudaPitchedPtrS0_E11inertia_shm+28];
	setp.gt.f32 	%p82, %f356, %f358;
	or.pred  	%p83, %p81, %p82;
	selp.b32 	%r210, 7, %r209, %p83;
	selp.f32 	%f360, %f358, %f356, %p83;
	setp.eq.f32 	%p84, %f360, 0fBF800000;
	ld.shared.f32 	%f362, [_ZZ11cuda_kmeansPf14cudaPitchedPtrS0_E11inertia_shm+32];
	setp.gt.f32 	%p85, %f360, %f362;
	or.pred  	%p86, %p84, %p85;
	selp.b32 	%r211, 8, %r210, %p86;
	selp.f32 	%f364, %f362, %f360, %p86;
	setp.eq.f32 	%p87, %f364, 0fBF800000;
	ld.shared.f32 	%f366, [_ZZ11cuda_kmeansPf14cudaPitchedPtrS0_E11inertia_shm+36];
	setp.gt.f32 	%p88, %f364, %f366;
	or.pred  	%p89, %p87, %p88;
	selp.b32 	%r212, 9, %r211, %p89;
	selp.f32 	%f368, %f366, %f364, %p89;
	setp.eq.f32 	%p90, %f368, 0fBF800000;
	ld.shared.f32 	%f370, [_ZZ11cuda_kmeansPf14cudaPitchedPtrS0_E11inertia_shm+40];
	setp.gt.f32 	%p91, %f368, %f370;
	or.pred  	%p92, %p90, %p91;
	selp.b32 	%r213, 10, %r212, %p92;
	selp.f32 	%f372, %f370, %f368, %p92;
	setp.eq.f32 	%p93, %f372, 0fBF800000;
	ld.shared.f32 	%f374, [_ZZ11cuda_kmeansPf14cudaPitchedPtrS0_E11inertia_shm+44];
	setp.gt.f32 	%p94, %f372, %f374;
	or.pred  	%p95, %p93, %p94;
	selp.b32 	%r214, 11, %r213, %p95;
	selp.f32 	%f376, %f374, %f372, %p95;
	setp.eq.f32 	%p96, %f376, 0fBF800000;
	ld.shared.f32 	%f378, [_ZZ11cuda_kmeansPf14cudaPitchedPtrS0_E11inertia_shm+48];
	setp.gt.f32 	%p97, %f376, %f378;
	or.pred  	%p98, %p96, %p97;
	selp.b32 	%r215, 12, %r214, %p98;
	selp.f32 	%f380, %f378, %f376, %p98;
	setp.eq.f32 	%p99, %f380, 0fBF800000;
	ld.shared.f32 	%f382, [_ZZ11cuda_kmeansPf14cudaPitchedPtrS0_E11inertia_shm+52];
	setp.gt.f32 	%p100, %f380, %f382;
	or.pred  	%p101, %p99, %p100;
	selp.b32 	%r216, 13, %r215, %p101;
	selp.f32 	%f384, %f382, %f380, %p101;
	setp.eq.f32 	%p102, %f384, 0fBF800000;
	ld.shared.f32 	%f386, [_ZZ11cuda_kmeansPf14cudaPitchedPtrS0_E11inertia_shm+56];
	setp.gt.f32 	%p103, %f384, %f386;
	or.pred  	%p104, %p102, %p103;
	selp.b32 	%r217, 14, %r216, %p104;
	selp.f32 	%f388, %f386, %f384, %p104;
	setp.eq.f32 	%p105, %f388, 0fBF800000;
	ld.shared.f32 	%f390, [_ZZ11cuda_kmeansPf14cudaPitchedPtrS0_E11inertia_shm+60];
	setp.gt.f32 	%p106, %f388, %f390;
	or.pred  	%p107, %p105, %p106;
	selp.b32 	%r218, 15, %r217, %p107;
	selp.f32 	%f392, %f390, %f388, %p107;
	setp.eq.f32 	%p108, %f392, 0fBF800000;
	ld.shared.f32 	%f394, [_ZZ11cuda_kmeansPf14cudaPitchedPtrS0_E11inertia_shm+64];
	setp.gt.f32 	%p109, %f392, %f394;
	or.pred  	%p110, %p108, %p109;
	selp.b32 	%r219, 16, %r218, %p110;
	selp.f32 	%f396, %f394, %f392, %p110;
	setp.eq.f32 	%p111, %f396, 0fBF800000;
	ld.shared.f32 	%f398, [_ZZ11cuda_kmeansPf14cudaPitchedPtrS0_E11inertia_shm+68];
	setp.gt.f32 	%p112, %f396, %f398;
	or.pred  	%p113, %p111, %p112;
	selp.b32 	%r220, 17, %r219, %p113;
	selp.f32 	%f400, %f398, %f396, %p113;
	setp.eq.f32 	%p114, %f400, 0fBF800000;
	ld.shared.f32 	%f402, [_ZZ11cuda_kmeansPf14cudaPitchedPtrS0_E11inertia_shm+72];
	setp.gt.f32 	%p115, %f400, %f402;
	or.pred  	%p116, %p114, %p115;
	selp.b32 	%r221, 18, %r220, %p116;
	selp.f32 	%f404, %f402, %f400, %p116;
	setp.eq.f32 	%p117, %f404, 0fBF800000;
	ld.shared.f32 	%f406, [_ZZ11cuda_kmeansPf14cudaPitchedPtrS0_E11inertia_shm+76];
	setp.gt.f32 	%p118, %f404, %f406;
	or.pred  	%p119, %p117, %p118;
	selp.b32 	%r222, 19, %r221, %p119;
	selp.f32 	%f408, %f406, %f404, %p119;
	setp.eq.f32 	%p120, %f408, 0fBF800000;
	ld.shared.f32 	%f410, [_ZZ11cuda_kmeansPf14cudaPitchedPtrS0_E11inertia_shm+80];
	setp.gt.f32 	%p121, %f408, %f410;
	or.pred  	%p122, %p120, %p121;
	selp.b32 	%r223, 20, %r222, %p122;
	selp.f32 	%f412, %f410, %f408, %p122;
	setp.eq.f32 	%p123, %f412, 0fBF800000;
	ld.shared.f32 	%f414, [_ZZ11cuda_kmeansPf14cudaPitchedPtrS0_E11inertia_shm+84];
	setp.gt.f32 	%p124, %f412, %f414;
	or.pred  	%p125, %p123, %p124;
	selp.b32 	%r224, 21, %r223, %p125;
	selp.f32 	%f416, %f414, %f412, %p125;
	setp.eq.f32 	%p126, %f416, 0fBF800000;
	ld.shared.f32 	%f418, [_ZZ11cuda_kmeansPf14cudaPitchedPtrS0_E11inertia_shm+88];
	setp.gt.f32 	%p127, %f416, %f418;
	or.pred  	%p128, %p126, %p127;
	selp.b32 	%r225, 22, %r224, %p128;
	selp.f32 	%f420, %f418, %f416, %p128;
	setp.eq.f32 	%p129, %f420, 0fBF800000;
	ld.shared.f32 	%f422, [_ZZ11cuda_kmeansPf14cudaPitchedPtrS0_E11inertia_shm+92];
	setp.gt.f32 	%p130, %f420, %f422;
	or.pred  	%p131, %p129, %p130;
	selp.b32 	%r226, 23, %r225, %p131;
	selp.f32 	%f424, %f422, %f420, %p131;
	setp.eq.f32 	%p132, %f424, 0fBF800000;
	ld.shared.f32 	%f426, [_ZZ11cuda_kmeansPf14cudaPitchedPtrS0_E11inertia_shm+96];
	setp.gt.f32 	%p133, %f424, %f426;
	or.pred  	%p134, %p132, %p133;
	selp.b32 	%r227, 24, %r226, %p134;
	selp.f32 	%f428, %f426, %f424, %p134;
	setp.eq.f32 	%p135, %f428, 0fBF800000;
	ld.shared.f32 	%f430, [_ZZ11cuda_kmeansPf14cudaPitchedPtrS0_E11inertia_shm+100];
	setp.gt.f32 	%p136, %f428, %f430;
	or.pred  	%p137, %p135, %p136;
	selp.b32 	%r228, 25, %r227, %p137;
	selp.f32 	%f432, %f430, %f428, %p137;
	setp.eq.f32 	%p138, %f432, 0fBF800000;
	ld.shared.f32 	%f434, [_ZZ11cuda_kmeansPf14cudaPitchedPtrS0_E11inertia_shm+104];
	setp.gt.f32 	%p139, %f432, %f434;
	or.pred  	%p140, %p138, %p139;
	selp.b32 	%r229, 26, %r228, %p140;
	selp.f32 	%f436, %f434, %f432, %p140;
	setp.eq.f32 	%p141, %f436, 0fBF800000;
	ld.shared.f32 	%f438, [_ZZ11cuda_kmeansPf14cudaPitchedPtrS0_E11inertia_shm+108];
	setp.gt.f32 	%p142, %f436, %f438;
	or.pred  	%p143, %p141, %p142;
	selp.b32 	%r230, 27, %r229, %p143;
	selp.f32 	%f440, %f438, %f436, %p143;
	setp.eq.f32 	%p144, %f440, 0fBF800000;
	ld.shared.f32 	%f442, [_ZZ11cuda_kmeansPf14cudaPitchedPtrS0_E11inertia_shm+112];
	setp.gt.f32 	%p145, %f440, %f442;
	or.pred  	%p146, %p144, %p145;
	selp.b32 	%r231, 28, %r230, %p146;
	selp.f32 	%f444, %f442, %f440, %p146;
	setp.eq.f32 	%p147, %f444, 0fBF800000;
	ld.shared.f32 	%f446, [_ZZ11cuda_kmeansPf14cudaPitchedPtrS0_E11inertia_shm+116];
	setp.gt.f32 	%p148, %f444, %f446;
	or.pred  	%p149, %p147, %p148;
	selp.b32 	%r232, 29, %r231, %p149;
	selp.f32 	%f448, %f446, %f444, %p149;
	setp.eq.f32 	%p150, %f448, 0fBF800000;
	ld.shared.f32 	%f450, [_ZZ11cuda_kmeansPf14cudaPitchedPtrS0_E11inertia_shm+120];
	setp.gt.f32 	%p151, %f448, %f450;
	or.pred  	%p152, %p150, %p151;
	selp.b32 	%r233, 30, %r232, %p152;
	selp.f32 	%f452, %f450, %f448, %p152;
	setp.eq.f32 	%p153, %f452, 0fBF800000;
	ld.shared.f32 	%f454, [_ZZ11cuda_kmeansPf14cudaPitchedPtrS0_E11inertia_shm+124];
	setp.gt.f32 	%p154, %f452, %f454;
	selp.b32 	%r234, 31, %r233, %p154;
	selp.b32 	%r98, 31, %r234, %p153;
	cvt.u64.u32 	%rd49, %r1;
	cvta.to.global.u64 	%rd50, %rd19;
	mad.lo.s64 	%rd11, %rd20, %rd49, %rd50;
	mov.u32 	%r235, _ZZ11cuda_kmeansPf14cudaPitchedPtrS0_E11seed_labels;
	mad.lo.s32 	%r294, %r98, 400, %r235;
	cvta.to.global.u64 	%rd51, %rd15;
	mad.lo.s64 	%rd12, %rd16, %rd49, %rd51;
	mov.b64 	%rd56, 0;
$L__BB0_94:
	ld.shared.u8 	%rs2, [%r294];
	add.s64 	%rd52, %rd12, %rd56;
	st.global.u8 	[%rd52], %rs2;
	add.s64 	%rd14, %rd56, 1;
	add.s32 	%r294, %r294, 1;
	setp.lt.u64 	%p155, %rd56, 399;
	mov.u64 	%rd56, %rd14;
	@%p155 bra 	$L__BB0_94;
	mov.u32 	%r236, _ZZ11cuda_kmeansPf14cudaPitchedPtrS0_E14seed_centroids;
	mad.lo.s32 	%r237, %r98, 12, %r236;
	ld.shared.u32 	%r238, [%r237];
	bfe.u32 	%r239, %r238, 0, 8;
	bfe.u32 	%r240, %r238, 8, 8;
	bfe.u32 	%r241, %r238, 16, 8;
	bfe.u32 	%r242, %r238, 24, 8;
	ld.shared.u32 	%r243, [%r237+4];
	bfe.u32 	%r244, %r243, 0, 8;
	bfe.u32 	%r245, %r243, 8, 8;
	bfe.u32 	%r246, %r243, 16, 8;
	bfe.u32 	%r247, %r243, 24, 8;
	ld.shared.u32 	%r248, [%r237+8];
	bfe.u32 	%r249, %r248, 0, 8;
	bfe.u32 	%r250, %r248, 8, 8;
	bfe.u32 	%r251, %r248, 16, 8;
	bfe.u32 	%r252, %r248, 24, 8;
	st.global.u8 	[%rd11], %r239;
	st.global.u8 	[%rd11+1], %r240;
	st.global.u8 	[%rd11+2], %r241;
	st.global.u8 	[%rd11+3], %r242;
	st.global.u8 	[%rd11+4], %r244;
	st.global.u8 	[%rd11+5], %r245;
	st.global.u8 	[%rd11+6], %r246;
	st.global.u8 	[%rd11+7], %r247;
	st.global.u8 	[%rd11+8], %r249;
	st.global.u8 	[%rd11+9], %r250;
	st.global.u8 	[%rd11+10], %r251;
	st.global.u8 	[%rd11+11], %r252;
$L__BB0_96:
	ret;

}


// ===== COMPILED SASS (sm_100) =====

	.target	sm_100

	.elftype	@"ET_EXEC"


//--------------------- .note.nv.tkinfo           --------------------------
	.section	.note.nv.tkinfo,"",@"SHT_NOTE"
	.sectionflags	@"SHF_NOTE_NV_TKINFO"
	.tkinfo
        /*0018*/ 	.word	0x00000002
        /*0030*/ 	.string	""
        /*0030*/ 	.string	"ptxas"
        /*0030*/ 	.string	"Cuda compilation tools, release 13.0, V13.0.88"
        /*0030*/ 	.string	"Build cuda_13.0.r13.0/compiler.36424714_0"
        /*0030*/ 	.string	"-arch sm_100 -m 64 "



//--------------------- .note.nv.cuinfo           --------------------------
	.section	.note.nv.cuinfo,"",@"SHT_NOTE"
	.sectionflags	@"SHF_NOTE_NV_CUINFO"
        /*0018*/ 	.short	0x0002
        /*001a*/ 	.short	0x0064
        /*001c*/ 	.short	0x0082
	.zero		2


//--------------------- .nv.info                  --------------------------
	.section	.nv.info,"",@"SHT_CUDA_INFO"
	.align	4


	//----- nvinfo : EIATTR_REGCOUNT
	.align		4
        /*0000*/ 	.byte	0x04, 0x2f
        /*0002*/ 	.short	(.L_10 - .L_9)
	.align		4
.L_9:
        /*0004*/ 	.word	index@(_Z11cuda_kmeansPf14cudaPitchedPtrS0_)
        /*0008*/ 	.word	0x00000020


	//----- nvinfo : EIATTR_FRAME_SIZE
	.align		4
.L_10:
        /*000c*/ 	.byte	0x04, 0x11
        /*000e*/ 	.short	(.L_12 - .L_11)
	.align		4
.L_11:
        /*0010*/ 	.word	index@($__internal_0_$__cuda_sm3x_div_rn_noftz_f32_slowpath)
        /*0014*/ 	.word	0x000001a0


	//----- nvinfo : EIATTR_FRAME_SIZE
	.align		4
.L_12:
        /*0018*/ 	.byte	0x04, 0x11
        /*001a*/ 	.short	(.L_14 - .L_13)
	.align		4
.L_13:
        /*001c*/ 	.word	index@(_Z11cuda_kmeansPf14cudaPitchedPtrS0_)
        /*0020*/ 	.word	0x000001a0


	//----- nvinfo : EIATTR_MIN_STACK_SIZE
	.align		4
.L_14:
        /*0024*/ 	.byte	0x04, 0x12
        /*0026*/ 	.short	(.L_16 - .L_15)
	.align		4
.L_15:
        /*0028*/ 	.word	index@(_Z11cuda_kmeansPf14cudaPitchedPtrS0_)
        /*002c*/ 	.word	0x000001a0
.L_16:


//--------------------- .nv.compat                --------------------------
	.section	.nv.compat,"",@"SHT_CUDA_COMPAT_INFO"
	.align	4
        /*0000*/ 	.byte	0x02, 0x09, 0x00, 0x00, 0x02, 0x02, 0x01, 0x00, 0x02, 0x05, 0x05, 0x00, 0x03, 0x07, 0x01, 0x01
        /*0010*/ 	.byte	0x02, 0x03, 0x00, 0x00, 0x02, 0x06, 0x01, 0x00, 0x04, 0x0b, 0x08, 0x00, 0x01, 0x00, 0x00, 0x00
        /*0020*/ 	.byte	0x00, 0x00, 0x00, 0x00


//--------------------- .nv.info._Z11cuda_kmeansPf14cudaPitchedPtrS0_ --------------------------
	.section	.nv.info._Z11cuda_kmeansPf14cudaPitchedPtrS0_,"",@"SHT_CUDA_INFO"
	.sectionflags	@""
	.align	4


	//----- nvinfo : EIATTR_CUDA_API_VERSION
	.align		4
        /*0000*/ 	.byte	0x04, 0x37
        /*0002*/ 	.short	(.L_18 - .L_17)
.L_17:
        /*0004*/ 	.word	0x00000082


	//----- nvinfo : EIATTR_KPARAM_INFO
	.align		4
.L_18:
        /*0008*/ 	.byte	0x04, 0x17
        /*000a*/ 	.short	(.L_20 - .L_19)
.L_19:
        /*000c*/ 	.word	0x00000000
        /*0010*/ 	.short	0x0002
        /*0012*/ 	.short	0x0028
        /*0014*/ 	.byte	0x00, 0xf0, 0x81, 0x00


	//----- nvinfo : EIATTR_KPARAM_INFO
	.align		4
.L_20:
        /*0018*/ 	.byte	0x04, 0x17
        /*001a*/ 	.short	(.L_22 - .L_21)
.L_21:
        /*001c*/ 	.word	0x00000000
        /*0020*/ 	.short	0x0001
        /*0022*/ 	.short	0x0008
        /*0024*/ 	.byte	0x00, 0xf0, 0x81, 0x00


	//----- nvinfo : EIATTR_KPARAM_INFO
	.align		4
.L_22:
        /*0028*/ 	.byte	0x04, 0x17
        /*002a*/ 	.short	(.L_24 - .L_23)
.L_23:
        /*002c*/ 	.word	0x00000000
        /*0030*/ 	.short	0x0000
        /*0032*/ 	.short	0x0000
        /*0034*/ 	.byte	0x00, 0xf5, 0x21, 0x00


	//----- nvinfo : EIATTR_SPARSE_MMA_MASK
	.align		4
.L_24:
        /*0038*/ 	.byte	0x03, 0x50
        /*003a*/ 	.short	0x0000


	//----- nvinfo : EIATTR_MAXREG_COUNT
	.align		4
        /*003c*/ 	.byte	0x03, 0x1b
        /*003e*/ 	.short	0x00ff


	//----- nvinfo : EIATTR_NUM_BARRIERS
	.align		4
        /*0040*/ 	.byte	0x02, 0x4c
        /*0042*/ 	.byte	0x01
	.zero		1


	//----- nvinfo : EIATTR_EXTERNS
	.align		4
        /*0044*/ 	.byte	0x04, 0x0f
        /*0046*/ 	.short	(.L_26 - .L_25)


	//   ....[0]....
	.align		4
.L_25:
        /*0048*/ 	.word	index@(free)


	//----- nvinfo : EIATTR_MERCURY_ISA_VERSION
	.align		4
.L_26:
        /*004c*/ 	.byte	0x03, 0x5f
        /*004e*/ 	.short	0x0101


	//----- nvinfo : EIATTR_VRC_CTA_INIT_COUNT
	.align		4
        /*0050*/ 	.byte	0x02, 0x4a
	.zero		1
	.zero		1


	//----- nvinfo : EIATTR_SYSCALL_OFFSETS
	.align		4
        /*0054*/ 	.byte	0x04, 0x46
        /*0056*/ 	.short	(.L_28 - .L_27)


	//   ....[0]....
.L_27:
        /*0058*/ 	.word	0x00009f20


	//----- nvinfo : EIATTR_EXIT_INSTR_OFFSETS
	.align		4
.L_28:
        /*005c*/ 	.byte	0x04, 0x1c
        /*005e*/ 	.short	(.L_30 - .L_29)


	//   ....[0]....
.L_29:
        /*0060*/ 	.word	0x0000a520


	//   ....[1]....
        /*0064*/ 	.word	0x0000b0f0


	//----- nvinfo : EIATTR_CRS_STACK_SIZE
	.align		4
.L_30:
        /*0068*/ 	.byte	0x04, 0x1e
        /*006a*/ 	.short	(.L_32 - .L_31)
.L_31:
        /*006c*/ 	.word	0x00000000


	//----- nvinfo : EIATTR_CBANK_PARAM_SIZE
	.align		4
.L_32:
        /*0070*/ 	.byte	0x03, 0x19
        /*0072*/ 	.short	0x0048


	//----- nvinfo : EIATTR_PARAM_CBANK
	.align		4
        /*0074*/ 	.byte	0x04, 0x0a
        /*0076*/ 	.short	(.L_34 - .L_33)
	.align		4
.L_33:
        /*0078*/ 	.word	index@(.nv.constant0._Z11cuda_kmeansPf14cudaPitchedPtrS0_)
        /*007c*/ 	.short	0x0380
        /*007e*/ 	.short	0x0048


	//----- nvinfo : EIATTR_SW_WAR
	.align		4
.L_34:
        /*0080*/ 	.byte	0x04, 0x36
        /*0082*/ 	.short	(.L_36 - .L_35)
.L_35:
        /*0084*/ 	.word	0x00000008
.L_36:


//--------------------- .nv.callgraph             --------------------------
	.section	.nv.callgraph,"",@"SHT_CUDA_CALLGRAPH"
	.align	4
	.sectionentsize	8
	.align		4
        /*0000*/ 	.word	0x00000000
	.align		4
        /*0004*/ 	.word	0xffffffff
	.align		4
        /*0008*/ 	.word	index@(_Z11cuda_kmeansPf14cudaPitchedPtrS0_)
	.align		4
        /*000c*/ 	.word	index@(free)
	.align		4
        /*0010*/ 	.word	0x00000000
	.align		4
        /*0014*/ 	.word	0xfffffffe
	.align		4
        /*0018*/ 	.word	0x00000000
	.align		4
        /*001c*/ 	.word	0xfffffffd
	.align		4
        /*0020*/ 	.word	0x00000000
	.align		4
        /*0024*/ 	.word	0xfffffffc


//--------------------- .nv.constant4             --------------------------
	.section	.nv.constant4,"a",@progbits
	.align	8
	.align		8
.nv.constant4:
        /*0000*/ 	.dword	free
	.align		8
        /*0008*/ 	.dword	precalc_xorwow_matrix
	.align		8
        /*0010*/ 	.dword	precalc_xorwow_offset_matrix
	.align		8
        /*0018*/ 	.dword	mrg32k3aM1
	.align		8
        /*0020*/ 	.dword	mrg32k3aM2
	.align		8
        /*0028*/ 	.dword	mrg32k3aM1SubSeq
	.align		8
        /*0030*/ 	.dword	mrg32k3aM2SubSeq
	.align		8
        /*0038*/ 	.dword	mrg32k3aM1Seq
	.align		8
        /*0040*/ 	.dword	mrg32k3aM2Seq


//--------------------- .nv.constant3             --------------------------
	.section	.nv.constant3,"a",@progbits
	.align	8
.nv.constant3:
	.type		__cr_lgamma_table,@object
	.size		__cr_lgamma_table,(.L_8 - __cr_lgamma_table)
__cr_lgamma_table:
        /*0000*/ 	.byte	0x00, 0x00, 0x00, 0x00, 0x00, 0x00, 0x00, 0x00, 0x00, 0x00, 0x00, 0x00, 0x00, 0x00, 0x00, 0x00
        /*0010*/ 	.byte	0xef, 0x39, 0xfa, 0xfe, 0x42, 0x2e, 0xe6, 0x3f, 0x02, 0x20, 0x2a, 0xfa, 0x0b, 0xab, 0xfc, 0x3f
        /*0020*/ 	.byte	0xf9, 0x2c, 0x92, 0x7c, 0xa7, 0x6c, 0x09, 0x40, 0xc9, 0x79, 0x44, 0x3c, 0x64, 0x26, 0x13, 0x40
        /*0030*/ 	.byte	0xca, 0x01, 0xcf, 0x3a, 0x27, 0x51, 0x1a, 0x40, 0x30, 0xcc, 0x2d, 0xf3, 0xe1, 0x0c, 0x21, 0x40
        /*0040*/ 	.byte	0x0d, 0xb7, 0xfc, 0x82, 0x8e, 0x35, 0x25, 0x40
.L_8:


//--------------------- .text._Z11cuda_kmeansPf14cudaPitchedPtrS0_ --------------------------
	.section	.text._Z11cuda_kmeansPf14cudaPitchedPtrS0_,"ax",@progbits
	.align	128
        .global         _Z11cuda_kmeansPf14cudaPitchedPtrS0_
        .type           _Z11cuda_kmeansPf14cudaPitchedPtrS0_,@function
        .size           _Z11cuda_kmeansPf14cudaPitchedPtrS0_,(.L_x_47 - _Z11cuda_kmeansPf14cudaPitchedPtrS0_)
        .other          _Z11cuda_kmeansPf14cudaPitchedPtrS0_,@"STO_CUDA_ENTRY STV_DEFAULT"
_Z11cuda_kmeansPf14cudaPitchedPtrS0_:
.text._Z11cuda_kmeansPf14cudaPitchedPtrS0_:
[----:B------:R-:W0:Y:S01]  /*0000*/  LDC R1, c[0x0][0x37c] ;  /* 0x0000df00ff017b82 */ /* 0x000e220000000800 */
[----:B------:R-:W1:Y:S07]  /*0010*/  S2R R2, SR_CTAID.X ;  /* 0x0000000000027919 */ /* 0x000e6e0000002500 */
[----:B------:R-:W2:Y:S01]  /*0020*/  LDC.64 R4, c[0x0][0x380] ;  /* 0x0000e000ff047b82 */ /* 0x000ea20000000a00 */
[----:B------:R-:W3:Y:S01]  /*0030*/  LDCU.64 UR36, c[0x0][0x358] ;  /* 0x00006b00ff2477ac */ /* 0x000ee20008000a00 */
[----:B0-----:R-:W-:-:S02]  /*0040*/  VIADD R1, R1, 0xfffffe60 ;  /* 0xfffffe6001017836 */ /* 0x001fc40000000000 */
[----:B-1----:R-:W-:-:S04]  /*0050*/  IMAD R3, R2, 0x64, RZ ;  /* 0x0000006402037824 */ /* 0x002fc800078e02ff */
[----:B--2---:R-:W-:-:S05]  /*0060*/  IMAD.WIDE.U32 R4, R3, 0x4, R4 ;  /* 0x0000000403047825 */ /* 0x004fca00078e0004 */
[----:B---3--:R-:W2:Y:S04]  /*0070*/  LDG.E.U8 R3, desc[UR36][R4.64] ;  /* 0x0000002404037981 */ /* 0x008ea8000c1e1100 */
[----:B------:R-:W3:Y:S04]  /*0080*/  LDG.E.U8 R7, desc[UR36][R4.64+0x1] ;  /* 0x0000012404077981 */ /* 0x000ee8000c1e1100 */
[----:B------:R-:W4:Y:S04]  /*0090*/  LDG.E.U8 R9, desc[UR36][R4.64+0x2] ;  /* 0x0000022404097981 */ /* 0x000f28000c1e1100 */
[----:B------:R-:W5:Y:S04]  /*00a0*/  LDG.E.U8 R13, desc[UR36][R4.64+0x3] ;  /* 0x00000324040d7981 */ /* 0x000f68000c1e1100 */
        /* <DEDUP_REMOVED lines=15> */
[----:B------:R-:W5:Y:S01]  /*01a0*/  LDG.E.U8 R22, desc[UR36][R4.64+0x13] ;  /* 0x0000132404167981 */ /* 0x000f62000c1e1100 */
[----:B------:R-:W0:Y:S01]  /*01b0*/  S2UR UR5, SR_CgaCtaId ;  /* 0x00000000000579c3 */ /* 0x000e220000008800 */
[----:B------:R-:W-:-:S02]  /*01c0*/  UMOV UR4, 0x400 ;  /* 0x0000040000047882 */ /* 0x000fc40000000000 */
[----:B------:R-:W-:Y:S02]  /*01d0*/  IMAD.U32 R12, RZ, RZ, UR4 ;  /* 0x00000004ff0c7e24 */ /* 0x000fe4000f8e00ff */
[----:B0-----:R-:W-:-:S05]  /*01e0*/  IMAD.U32 R11, RZ, RZ, UR5 ;  /* 0x00000005ff0b7e24 */ /* 0x001fca000f8e00ff */
[----:B------:R-:W-:-:S05]  /*01f0*/  LEA R18, R11, R12, 0x18 ;  /* 0x0000000c0b127211 */ /* 0x000fca00078ec0ff */
[----:B--2---:R0:W-:Y:S04]  /*0200*/  STS.U8 [R18], R3 ;  /* 0x0000000312007388 */ /* 0x0041e80000000000 */
[----:B---3--:R1:W-:Y:S04]  /*0210*/  STS.U8 [R18+0x1], R7 ;  /* 0x0000010712007388 */ /* 0x0083e80000000000 */
[----:B----4-:R2:W-:Y:S04]  /*0220*/  STS.U8 [R18+0x2], R9 ;  /* 0x0000020912007388 */ /* 0x0105e80000000000 */
[----:B-----5:R3:W-:Y:S04]  /*0230*/  STS.U8 [R18+0x3], R13 ;  /* 0x0000030d12007388 */ /* 0x0207e80000000000 */
[----:B------:R4:W-:Y:S04]  /*0240*/  STS.U8 [R18+0x4], R15 ;  /* 0x0000040f12007388 */ /* 0x0009e80000000000 */
        /* <DEDUP_REMOVED lines=15> */
[----:B0-----:R-:W5:Y:S04]  /*0340*/  LDG.E.U8 R3, desc[UR36][R4.64+0x14] ;  /* 0x0000142404037981 */ /* 0x001f68000c1e1100 */
[----:B-1----:R-:W5:Y:S04]  /*0350*/  LDG.E.U8 R7, desc[UR36][R4.64+0x15] ;  /* 0x0000152404077981 */ /* 0x002f68000c1e1100 */
[----:B--2---:R-:W2:Y:S04]  /*0360*/  LDG.E.U8 R9, desc[UR36][R4.64+0x16] ;  /* 0x0000162404097981 */ /* 0x004ea8000c1e1100 */
[----:B---3--:R-:W3:Y:S04]  /*0370*/  LDG.E.U8 R13, desc[UR36][R4.64+0x17] ;  /* 0x00001724040d7981 */ /* 0x008ee8000c1e1100 */
[----:B----4-:R-:W4:Y:S04]  /*0380*/  LDG.E.U8 R15, desc[UR36][R4.64+0x18] ;  /* 0x00001824040f7981 */ /* 0x010f28000c1e1100 */
[----:B-----5:R-:W5:Y:S04]  /*0390*/  LDG.E.U8 R17, desc[UR36][R4.64+0x19] ;  /* 0x0000192404117981 */ /* 0x020f68000c1e1100 */
        /* <DEDUP_REMOVED lines=14> */
[----:B------:R0:W-:Y:S04]  /*0480*/  STS.U8 [R18+0x14], R3 ;  /* 0x0000140312007388 */ /* 0x0001e80000000000 */
[----:B------:R1:W-:Y:S04]  /*0490*/  STS.U8 [R18+0x15], R7 ;  /* 0x0000150712007388 */ /* 0x0003e80000000000 */
[----:B--2---:R2:W-:Y:S04]  /*04a0*/  STS.U8 [R18+0x16], R9 ;  /* 0x0000160912007388 */ /* 0x0045e80000000000 */
        /* <DEDUP_REMOVED lines=318> */
[----:B------:R-:W-:Y:S04]  /*1890*/  STS.U8 [R18+0xb5], R7 ;  /* 0x0000b50712007388 */ /* 0x000fe80000000000 */
        /* <DEDUP_REMOVED lines=18> */
[----:B0-----:R-:W2:Y:S04]  /*19c0*/  LDG.E.U8 R3, desc[UR36][R4.64+0xc8] ;  /* 0x0000c82404037981 */ /* 0x001ea8000c1e1100 */
[----:B--2---:R0:W-:Y:S04]  /*19d0*/  STS.U8 [R18+0xc8], R3 ;  /* 0x0000c80312007388 */ /* 0x0041e80000000000 */
[----:B-1----:R-:W2:Y:S04]  /*19e0*/  LDG.E.U8 R9, desc[UR36][R4.64+0xc9] ;  /* 0x0000c92404097981 */ /* 0x002ea8000c1e1100 */
[----:B------:R-:W2:Y:S04]  /*19f0*/  LDG.E.U8 R13, desc[UR36][R4.64+0xca] ;  /* 0x0000ca24040d7981 */ /* 0x000ea8000c1e1100 */
        /* <DEDUP_REMOVED lines=18> */
[----:B0-----:R-:W5:Y:S04]  /*1b20*/  LDG.E.U8 R3, desc[UR36][R4.64+0xd9] ;  /* 0x0000d92404037981 */ /* 0x001f68000c1e1100 */
[----:B------:R-:W5:Y:S04]  /*1b30*/  LDG.E.U8 R26, desc[UR36][R4.64+0x18d] ;  /* 0x00018d24041a7981 */ /* 0x000f68000c1e1100 */
[----:B------:R-:W5:Y:S04]  /*1b40*/  LDG.E.U8 R28, desc[UR36][R4.64+0x18e] ;  /* 0x00018e24041c7981 */ /* 0x000f68000c1e1100 */
[----:B--2---:R0:W-:Y:S04]  /*1b50*/  STS.U8 [R18+0xc9], R9 ;  /* 0x0000c90912007388 */ /* 0x0041e80000000000 */
[----:B------:R1:W-:Y:S04]  /*1b60*/  STS.U8 [R18+0xca], R13 ;  /* 0x0000ca0d12007388 */ /* 0x0003e80000000000 */
        /* <DEDUP_REMOVED lines=29> */
[----:B0-----:R-:W5:Y:S04]  /*1d40*/  LDG.E.U8 R16, desc[UR36][R4.64+0xe9] ;  /* 0x0000e92404107981 */ /* 0x001f68000c1e1100 */
[----:B------:R0:W-:Y:S04]  /*1d50*/  STS.U8 [R18+0xea], R20 ;  /* 0x0000ea1412007388 */ /* 0x0001e80000000000 */
[----:B------:R1:W-:Y:S04]  /*1d60*/  STS.U8 [R18+0xeb], R22 ;  /* 0x0000eb1612007388 */ /* 0x0003e80000000000 */
[----:B------:R1:W-:Y:S04]  /*1d70*/  STS.U8 [R18+0xec], R24 ;  /* 0x0000ec1812007388 */ /* 0x0003e80000000000 */
[----:B0-----:R-:W5:Y:S04]  /*1d80*/  LDG.E.U8 R20, desc[UR36][R4.64+0xfe] ;  /* 0x0000fe2404147981 */ /* 0x001f68000c1e1100 */
[----:B-1----:R-:W5:Y:S04]  /*1d90*/  LDG.E.U8 R22, desc[UR36][R4.64+0xff] ;  /* 0x0000ff2404167981 */ /* 0x002f68000c1e1100 */
        /* <DEDUP_REMOVED lines=112> */
[----:B------:R1:W-:Y:S04]  /*24a0*/  STS.U8 [R18+0x128], R24 ;  /* 0x0001281812007388 */ /* 0x0003e80000000000 */
[----:B0-----:R-:W5:Y:S04]  /*24b0*/  LDG.E.U8 R7, desc[UR36][R4.64+0xed] ;  /* 0x0000ed2404077981 */ /* 0x001f68000c1e1100 */
[----:B-1----:R-:W5:Y:S04]  /*24c0*/  LDG.E.U8 R20, desc[UR36][R4.64+0x13a] ;  /* 0x00013a2404147981 */ /* 0x002f68000c1e1100 */
        /* <DEDUP_REMOVED lines=36> */
[----:B0-----:R-:W5:Y:S04]  /*2710*/  LDG.E.U8 R3, desc[UR36][R4.64+0x101] ;  /* 0x0001012404037981 */ /* 0x001f68000c1e1100 */
[----:B------:R0:W-:Y:S04]  /*2720*/  STS.U8 [R18+0x13a], R20 ;  /* 0x00013a1412007388 */ /* 0x0001e80000000000 */
[----:B------:R0:W-:Y:S04]  /*2730*/  STS.U8 [R18+0x13b], R22 ;  /* 0x00013b1612007388 */ /* 0x0001e80000000000 */
[----:B------:R0:W-:Y:S04]  /*2740*/  STS.U8 [R18+0x13c], R24 ;  /* 0x00013c1812007388 */ /* 0x0001e80000000000 */
[----:B-1----:R-:W5:Y:S04]  /*2750*/  LDG.E.U8 R7, desc[UR36][R4.64+0x115] ;  /* 0x0001152404077981 */ /* 0x002f68000c1e1100 */
[----:B0-----:R-:W5:Y:S04]  /*2760*/  LDG.E.U8 R20, desc[UR36][R4.64+0x14e] ;  /* 0x00014e2404147981 */ /* 0x001f68000c1e1100 */
        /* <DEDUP_REMOVED lines=158> */
[----:B------:R0:W-:Y:S02]  /*3150*/  STS.U8 [R18+0x175], R16 ;  /* 0x0001751012007388 */ /* 0x0001e40000000000 */
[----:B0-----:R-:W0:Y:S01]  /*3160*/  S2R R16, SR_TID.X ;  /* 0x0000000000107919 */ /* 0x001e220000002100 */
[----:B------:R-:W1:Y:S01]  /*3170*/  LDCU UR4, c[0x0][0x2f8] ;  /* 0x00005f00ff0477ac */ /* 0x000e620008000800 */
[----:B------:R-:W5:Y:S01]  /*3180*/  LDCU UR5, c[0x0][0x2fc] ;  /* 0x00005f80ff0577ac */ /* 0x000f620008000800 */
[----:B------:R1:W-:Y:S01]  /*3190*/  STS.U8 [R18+0x179], R3 ;  /* 0x0001790312007388 */ /* 0x0003e20000000000 */
[----:B------:R-:W-:Y:S03]  /*31a0*/  BSSY.RECONVERGENT B0, `(.L_x_0) ;  /* 0x00000d8000007945 */ /* 0x000fe60003800200 */
[----:B------:R-:W-:Y:S04]  /*31b0*/  STS.U8 [R18+0x17a], R7 ;  /* 0x00017a0712007388 */ /* 0x000fe80000000000 */
[----:B------:R-:W-:Y:S01]  /*31c0*/  STS.U8 [R18+0x18a], R20 ;  /* 0x00018a1412007388 */ /* 0x000fe20000000000 */
[----:B-1----:R-:W-:-:S03]  /*31d0*/  IADD3 R3, P1, PT, R1, UR4, RZ ;  /* 0x0000000401037c10 */ /* 0x002fc6000ff3e0ff */
[----:B------:R-:W-:Y:S01]  /*31e0*/  STS.U8 [R18+0x18b], R22 ;  /* 0x00018b1612007388 */ /* 0x000fe20000000000 */
[----:B0-----:R-:W-:-:S03]  /*31f0*/  ISETP.NE.AND P0, PT, R16, RZ, PT ;  /* 0x000000ff1000720c */ /* 0x001fc60003f05270 */
[----:B------:R-:W-:Y:S04]  /*3200*/  STS.U8 [R18+0x18c], R24 ;  /* 0x00018c1812007388 */ /* 0x000fe80000000000 */
[----:B------:R-:W-:Y:S04]  /*3210*/  STS.U8 [R18+0x18d], R26 ;  /* 0x00018d1a12007388 */ /* 0x000fe80000000000 */
[----:B------:R-:W-:Y:S04]  /*3220*/  STS.U8 [R18+0x18e], R28 ;  /* 0x00018e1c12007388 */ /* 0x000fe80000000000 */
[----:B------:R-:W-:Y:S04]  /*3230*/  STS.U8 [R18+0x17b], R9 ;  /* 0x00017b0912007388 */ /* 0x000fe80000000000 */
[----:B------:R-:W-:Y:S04]  /*3240*/  STS.U8 [R18+0x17c], R13 ;  /* 0x00017c0d12007388 */ /* 0x000fe80000000000 */
[----:B--2---:R-:W-:Y:S04]  /*3250*/  STS.U8 [R18+0x17d], R15 ;  /* 0x00017d0f12007388 */ /* 0x004fe80000000000 */
[----:B---3--:R-:W-:Y:S04]  /*3260*/  STS.U8 [R18+0x17e], R17 ;  /* 0x00017e1112007388 */ /* 0x008fe80000000000 */
[----:B----4-:R-:W-:Y:S04]  /*3270*/  STS.U8 [R18+0x17f], R19 ;  /* 0x00017f1312007388 */ /* 0x010fe80000000000 */
[----:B-----5:R-:W-:Y:S04]  /*3280*/  STS.U8 [R18+0x180], R21 ;  /* 0x0001801512007388 */ /* 0x020fe80000000000 */
[----:B------:R-:W-:Y:S04]  /*3290*/  STS.U8 [R18+0x181], R23 ;  /* 0x0001811712007388 */ /* 0x000fe80000000000 */
[----:B------:R-:W-:Y:S04]  /*32a0*/  STS.U8 [R18+0x182], R25 ;  /* 0x0001821912007388 */ /* 0x000fe80000000000 */
[----:B------:R-:W-:Y:S04]  /*32b0*/  STS.U8 [R18+0x183], R27 ;  /* 0x0001831b12007388 */ /* 0x000fe80000000000 */
[----:B------:R-:W-:Y:S04]  /*32c0*/  STS.U8 [R18+0x184], R29 ;  /* 0x0001841d12007388 */ /* 0x000fe80000000000 */
[----:B------:R0:W-:Y:S04]  /*32d0*/  STS.U8 [R18+0x185], R0 ;  /* 0x0001850012007388 */ /* 0x0001e80000000000 */
[----:B------:R1:W-:Y:S04]  /*32e0*/  STS.U8 [R18+0x186], R6 ;  /* 0x0001860612007388 */ /* 0x0003e80000000000 */
[----:B------:R1:W-:Y:S01]  /*32f0*/  STS.U8 [R18+0x187], R8 ;  /* 0x0001870812007388 */ /* 0x0003e20000000000 */
[----:B0-----:R-:W-:-:S03]  /*3300*/  IADD3.X R0, PT, PT, RZ, UR5, RZ, P1, !PT ;  /* 0x00000005ff007c10 */ /* 0x001fc60008ffe4ff */
[----:B------:R1:W-:Y:S04]  /*3310*/  STS.U8 [R18+0x188], R10 ;  /* 0x0001880a12007388 */ /* 0x0003e80000000000 */
[----:B------:R1:W-:Y:S01]  /*3320*/  STS.U8 [R18+0x189], R14 ;  /* 0x0001890e12007388 */ /* 0x0003e20000000000 */
[----:B------:R-:W-:Y:S06]  /*3330*/  BAR.SYNC.DEFER_BLOCKING 0x0 ;  /* 0x0000000000007b1d */ /* 0x000fec0000010000 */
[----:B------:R-:W-:Y:S05]  /*3340*/  @P0 BRA `(.L_x_1) ;  /* 0x0000000800f40947 */ /* 0x000fea0003800000 */
[----:B------:R-:W-:Y:S01]  /*3350*/  VIADD R17, R1, 0x10 ;  /* 0x0000001001117836 */ /* 0x000fe20000000000 */
[----:B------:R-:W-:Y:S01]  /*3360*/  CS2R R24, SR_CLOCKLO ;  /* 0x0000000000187805 */ /* 0x000fe20000015000 */
[----:B-1----:R-:W0:Y:S05]  /*3370*/  LDS.128 R12, [R18+0x180] ;  /* 0x00018000120c7984 */ /* 0x002e2a0000000c00 */
[----:B------:R-:W-:Y:S02]  /*3380*/  LOP3.LUT R19, R24, 0xaad26b49, RZ, 0x3c, !PT ;  /* 0xaad26b4918137812 */ /* 0x000fe400078e3cff */
[----:B------:R-:W-:Y:S01]  /*3390*/  LOP3.LUT R24, R25, 0xf7dcefdd, RZ, 0x3c, !PT ;  /* 0xf7dcefdd19187812 */ /* 0x000fe200078e3cff */
[----:B------:R-:W1:Y:S02]  /*33a0*/  LDS.128 R20, [R18] ;  /* 0x0000000012147984 */ /* 0x000e640000000c00 */
[----:B------:R-:W-:-:S02]  /*33b0*/  IMAD R19, R19, 0x4182bed5, RZ ;  /* 0x4182bed513137824 */ /* 0x000fc400078e02ff */
[----:B------:R-:W-:Y:S01]  /*33c0*/  STL.128 [R1+0x190], RZ ;  /* 0x000190ff01007387 */ /* 0x000fe20000100c00 */
[----:B------:R-:W-:-:S03]  /*33d0*/  IMAD R24, R24, -0x658354e5, RZ ;  /* 0x9a7cab1b18187824 */ /* 0x000fc600078e02ff */
[----:B------:R-:W2:Y:S04]  /*33e0*/  LDS.128 R4, [R18+0x10] ;  /* 0x0000100012047984 */ /* 0x000ea80000000c00 */
[----:B------:R-:W3:Y:S04]  /*33f0*/  LDS.128 R8, [R18+0x20] ;  /* 0x0000200012087984 */ /* 0x000ee80000000c00 */
[----:B------:R-:W-:Y:S04]  /*3400*/  STL.128 [R1+0x10], RZ ;  /* 0x000010ff01007387 */ /* 0x000fe80000100c00 */
[----:B------:R-:W-:Y:S04]  /*3410*/  STL.128 [R1+0x20], RZ ;  /* 0x000020ff01007387 */ /* 0x000fe80000100c00 */
[----:B------:R-:W-:Y:S04]  /*3420*/  STL.128 [R1+0x30], RZ ;  /* 0x000030ff01007387 */ /* 0x000fe80000100c00 */
[----:B------:R-:W-:Y:S04]  /*3430*/  STL.128 [R1+0x40], RZ ;  /* 0x000040ff01007387 */ /* 0x000fe80000100c00 */
[----:B------:R-:W-:Y:S04]  /*3440*/  STL.128 [R1+0x50], RZ ;  /* 0x000050ff01007387 */ /* 0x000fe80000100c00 */
[----:B0-----:R-:W-:Y:S04]  /*3450*/  STL.128 [R1+0x190], R12 ;  /* 0x0001900c01007387 */ /* 0x001fe80000100c00 */
[----:B------:R-:W0:Y:S04]  /*3460*/  LDS.128 R12, [R18+0x30] ;  /* 0x00003000120c7984 */ /* 0x000e280000000c00 */
[----:B-1----:R-:W-:Y:S04]  /*3470*/  STL.128 [R1+0x10], R20 ;  /* 0x0000101401007387 */ /* 0x002fe80000100c00 */
[----:B------:R-:W1:Y:S04]  /*3480*/  LDS.128 R20, [R18+0x40] ;  /* 0x0000400012147984 */ /* 0x000e680000000c00 */
[----:B--2---:R-:W-:Y:S04]  /*3490*/  STL.128 [R1+0x20], R4 ;  /* 0x0000200401007387 */ /* 0x004fe80000100c00 */
[----:B---3--:R-:W-:Y:S04]  /*34a0*/  STL.128 [R1+0x30], R8 ;  /* 0x0000300801007387 */ /* 0x008fe80000100c00 */
[----:B------:R-:W2:Y:S04]  /*34b0*/  LDS.128 R4, [R18+0x50] ;  /* 0x0000500012047984 */ /* 0x000ea80000000c00 */
[----:B------:R-:W3:Y:S04]  /*34c0*/  LDS.128 R8, [R18+0x60] ;  /* 0x0000600012087984 */ /* 0x000ee80000000c00 */
[----:B------:R-:W-:Y:S04]  /*34d0*/  STL.128 [R1+0x60], RZ ;  /* 0x000060ff01007387 */ /* 0x000fe80000100c00 */
[----:B------:R-:W-:Y:S04]  /*34e0*/  STL.128 [R1+0x70], RZ ;  /* 0x000070ff01007387 */ /* 0x000fe80000100c00 */
[----:B------:R-:W-:Y:S04]  /*34f0*/  STL.128 [R1+0x80], RZ ;  /* 0x000080ff01007387 */ /* 0x000fe80000100c00 */
[----:B0-----:R-:W-:Y:S04]  /*3500*/  STL.128 [R1+0x40], R12 ;  /* 0x0000400c01007387 */ /* 0x001fe80000100c00 */
[----:B------:R-:W0:Y:S04]  /*3510*/  LDS.128 R12, [R18+0x70] ;  /* 0x00007000120c7984 */ /* 0x000e280000000c00 */
[----:B-1----:R-:W-:Y:S04]  /*3520*/  STL.128 [R1+0x50], R20 ;  /* 0x0000501401007387 */ /* 0x002fe80000100c00 */
[----:B------:R-:W1:Y:S04]  /*3530*/  LDS.128 R20, [R18+0x80] ;  /* 0x0000800012147984 */ /* 0x000e680000000c00 */
[----:B------:R-:W-:Y:S04]  /*3540*/  STL.128 [R1+0x90], RZ ;  /* 0x000090ff01007387 */ /* 0x000fe80000100c00 */
[----:B--2---:R-:W-:Y:S04]  /*3550*/  STL.128 [R1+0x60], R4 ;  /* 0x0000600401007387 */ /* 0x004fe80000100c00 */
[----:B---3--:R-:W-:Y:S04]  /*3560*/  STL.128 [R1+0x70], R8 ;  /* 0x0000700801007387 */ /* 0x008fe80000100c00 */
[----:B------:R-:W2:Y:S04]  /*3570*/  LDS.128 R4, [R18+0x90] ;  /* 0x0000900012047984 */ /* 0x000ea80000000c00 */
[----:B------:R-:W3:Y:S04]  /*3580*/  LDS.128 R8, [R18+0xa0] ;  /* 0x0000a00012087984 */ /* 0x000ee80000000c00 */
[----:B------:R-:W-:Y:S04]  /*3590*/  STL.128 [R1+0xa0], RZ ;  /* 0x0000a0ff01007387 */ /* 0x000fe80000100c00 */
[----:B------:R-:W-:Y:S04]  /*35a0*/  STL.128 [R1+0xb0], RZ ;  /* 0x0000b0ff01007387 */ /* 0x000fe80000100c00 */
[----:B0-----:R-:W-:Y:S04]  /*35b0*/  STL.128 [R1+0x80], R12 ;  /* 0x0000800c01007387 */ /* 0x001fe80000100c00 */
[----:B------:R-:W0:Y:S04]  /*35c0*/  LDS.128 R12, [R18+0xb0] ;  /* 0x0000b000120c7984 */ /* 0x000e280000000c00 */
[----:B-1----:R-:W-:Y:S04]  /*35d0*/  STL.128 [R1+0x90], R20 ;  /* 0x0000901401007387 */ /* 0x002fe80000100c00 */
[----:B------:R-:W1:Y:S04]  /*35e0*/  LDS.128 R20, [R18+0xc0] ;  /* 0x0000c00012147984 */ /* 0x000e680000000c00 */
[----:B------:R-:W-:Y:S04]  /*35f0*/  STL.128 [R1+0xc0], RZ ;  /* 0x0000c0ff01007387 */ /* 0x000fe80000100c00 */
[----:B------:R-:W-:Y:S04]  /*3600*/  STL.128 [R1+0xd0], RZ ;  /* 0x0000d0ff01007387 */ /* 0x000fe80000100c00 */
[----:B--2---:R-:W-:Y:S04]  /*3610*/  STL.128 [R1+0xa0], R4 ;  /* 0x0000a00401007387 */ /* 0x004fe80000100c00 */
[----:B---3--:R-:W-:Y:S04]  /*3620*/  STL.128 [R1+0xb0], R8 ;  /* 0x0000b00801007387 */ /* 0x008fe80000100c00 */
[----:B------:R-:W2:Y:S04]  /*3630*/  LDS.128 R4, [R18+0xd0] ;  /* 0x0000d00012047984 */ /* 0x000ea80000000c00 */
[----:B------:R-:W3:Y:S04]  /*3640*/  LDS.128 R8, [R18+0xe0] ;  /* 0x0000e00012087984 */ /* 0x000ee80000000c00 */
[----:B------:R-:W-:Y:S04]  /*3650*/  STL.128 [R1+0xe0], RZ ;  /* 0x0000e0ff01007387 */ /* 0x000fe80000100c00 */
[----:B0-----:R-:W-:Y:S04]  /*3660*/  STL.128 [R1+0xc0], R12 ;  /* 0x0000c00c01007387 */ /* 0x001fe80000100c00 */
[----:B------:R-:W0:Y:S04]  /*3670*/  LDS.128 R12, [R18+0xf0] ;  /* 0x0000f000120c7984 */ /* 0x000e280000000c00 */
[----:B-1----:R-:W-:Y:S04]  /*3680*/  STL.128 [R1+0xd0], R20 ;  /* 0x0000d01401007387 */ /* 0x002fe80000100c00 */
[----:B------:R-:W1:Y:S04]  /*3690*/  LDS.128 R20, [R18+0x100] ;  /* 0x0001000012147984 */ /* 0x000e680000000c00 */
[----:B------:R-:W-:Y:S04]  /*36a0*/  STL.128 [R1+0xf0], RZ ;  /* 0x0000f0ff01007387 */ /* 0x000fe80000100c00 */
[----:B------:R-:W-:Y:S04]  /*36b0*/  STL.128 [R1+0x100], RZ ;  /* 0x000100ff01007387 */ /* 0x000fe80000100c00 */
[----:B------:R-:W-:Y:S04]  /*36c0*/  STL.128 [R1+0x110], RZ ;  /* 0x000110ff01007387 */ /* 0x000fe80000100c00 */
[----:B--2---:R-:W-:Y:S04]  /*36d0*/  STL.128 [R1+0xe0], R4 ;  /* 0x0000e00401007387 */ /* 0x004fe80000100c00 */
[----:B---3--:R-:W-:Y:S04]  /*36e0*/  STL.128 [R1+0xf0], R8 ;  /* 0x0000f00801007387 */ /* 0x008fe80000100c00 */
[----:B------:R-:W2:Y:S04]  /*36f0*/  LDS.128 R4, [R18+0x110] ;  /* 0x0001100012047984 */ /* 0x000ea80000000c00 */
[----:B------:R-:W3:Y:S04]  /*3700*/  LDS.128 R8, [R18+0x120] ;  /* 0x0001200012087984 */ /* 0x000ee80000000c00 */
[----:B0-----:R-:W-:Y:S04]  /*3710*/  STL.128 [R1+0x100], R12 ;  /* 0x0001000c01007387 */ /* 0x001fe80000100c00 */
[----:B------:R-:W0:Y:S04]  /*3720*/  LDS.128 R12, [R18+0x130] ;  /* 0x00013000120c7984 */ /* 0x000e280000000c00 */
[----:B-1----:R-:W-:Y:S04]  /*3730*/  STL.128 [R1+0x110], R20 ;  /* 0x0001101401007387 */ /* 0x002fe80000100c00 */
[----:B------:R-:W1:Y:S04]  /*3740*/  LDS.128 R20, [R18+0x150] ;  /* 0x0001500012147984 */ /* 0x000e680000000c00 */
[----:B------:R-:W-:Y:S04]  /*3750*/  STL.128 [R1+0x120], RZ ;  /* 0x000120ff01007387 */ /* 0x000fe80000100c00 */
[----:B------:R-:W-:Y:S04]  /*3760*/  STL.128 [R1+0x130], RZ ;  /* 0x000130ff01007387 */ /* 0x000fe80000100c00 */
[----:B------:R-:W-:Y:S04]  /*3770*/  STL.128 [R1+0x140], RZ ;  /* 0x000140ff01007387 */ /* 0x000fe80000100c00 */
[----:B------:R-:W-:Y:S04]  /*3780*/  STL.128 [R1+0x160], RZ ;  /* 0x000160ff01007387 */ /* 0x000fe80000100c00 */
[----:B--2---:R-:W-:Y:S04]  /*3790*/  STL.128 [R1+0x120], R4 ;  /* 0x0001200401007387 */ /* 0x004fe80000100c00 */
[----:B---3--:R-:W-:Y:S04]  /*37a0*/  STL.128 [R1+0x130], R8 ;  /* 0x0001300801007387 */ /* 0x008fe80000100c00 */
[----:B------:R-:W2:Y:S04]  /*37b0*/  LDS.128 R4, [R18+0x140] ;  /* 0x0001400012047984 */ /* 0x000ea80000000c00 */
[----:B0-----:R-:W-:Y:S04]  /*37c0*/  STL.128 [R1+0x140], R12 ;  /* 0x0001400c01007387 */ /* 0x001fe80000100c00 */
[----:B------:R-:W0:Y:S04]  /*37d0*/  LDS.128 R8, [R18+0x160] ;  /* 0x0001600012087984 */ /* 0x000e280000000c00 */
[----:B------:R3:W4:Y:S04]  /*37e0*/  LDS.128 R12, [R18+0x170] ;  /* 0x00017000120c7984 */ /* 0x0007280000000c00 */
[----:B-1----:R-:W-:Y:S04]  /*37f0*/  STL.128 [R1+0x160], R20 ;  /* 0x0001601401007387 */ /* 0x002fe80000100c00 */
[----:B------:R-:W-:Y:S01]  /*3800*/  STL.128 [R1+0x150], RZ ;  /* 0x000150ff01007387 */ /* 0x000fe20000100c00 */
[----:B---3--:R-:W-:-:S03]  /*3810*/  IMAD.MOV.U32 R18, RZ, RZ, 0x64 ;  /* 0x00000064ff127424 */ /* 0x008fc600078e00ff */
[----:B------:R-:W-:Y:S04]  /*3820*/  STL.128 [R1+0x170], RZ ;  /* 0x000170ff01007387 */ /* 0x000fe80000100c00 */
[----:B------:R-:W-:Y:S04]  /*3830*/  STL.128 [R1+0x180], RZ ;  /* 0x000180ff01007387 */ /* 0x000fe80000100c00 */
[----:B--2---:R1:W-:Y:S04]  /*3840*/  STL.128 [R1+0x150], R4 ;  /* 0x0001500401007387 */ /* 0x0043e80000100c00 */
[----:B0-----:R0:W-:Y:S04]  /*3850*/  STL.128 [R1+0x170], R8 ;  /* 0x0001700801007387 */ /* 0x0011e80000100c00 */
[----:B----4-:R2:W-:Y:S01]  /*3860*/  STL.128 [R1+0x180], R12 ;  /* 0x0001800c01007387 */ /* 0x0105e20000100c00 */
[----:B-1----:R-:W-:Y:S01]  /*3870*/  IMAD.MOV.U32 R6, RZ, RZ, RZ ;  /* 0x000000ffff067224 */ /* 0x002fe200078e00ff */
[C---:B------:R-:W-:Y:S01]  /*3880*/  IADD3 R5, PT, PT, R19.reuse, 0x64f0c9, R24 ;  /* 0x0064f0c913057810 */ /* 0x040fe20007ffe018 */
[----:B------:R-:W-:Y:S01]  /*3890*/  VIADD R7, R19, 0x583f19 ;  /* 0x00583f1913077836 */ /* 0x000fe20000000000 */
[----:B------:R-:W-:-:S02]  /*38a0*/  LOP3.LUT R4, R24, 0x5491333, RZ, 0x3c, !PT ;  /* 0x0549133318047812 */ /* 0x000fc400078e3cff */
[----:B0-----:R-:W-:Y:S02]  /*38b0*/  IADD3 R8, PT, PT, R24, 0x1f123bb5, RZ ;  /* 0x1f123bb518087810 */ /* 0x001fe40007ffe0ff */
[C---:B------:R-:W-:Y:S01]  /*38c0*/  LOP3.LUT R10, R19.reuse, 0x159a55e5, RZ, 0x3c, !PT ;  /* 0x159a55e5130a7812 */ /* 0x040fe200078e3cff */
[----:B--2---:R-:W-:-:S07]  /*38d0*/  VIADD R15, R19, 0x75bcd15 ;  /* 0x075bcd15130f7836 */ /* 0x004fce0000000000 */
.L_x_6:
[----:B------:R-:W-:Y:S01]  /*38e0*/  SHF.R.U32.HI R12, RZ, 0x2, R15 ;  /* 0x00000002ff0c7819 */ /* 0x000fe2000001160f */
[----:B0-----:R-:W-:Y:S01]  /*38f0*/  IMAD.SHL.U32 R14, R7, 0x10, RZ ;  /* 0x00000010070e7824 */ /* 0x001fe200078e00ff */
[----:B------:R-:W-:Y:S02]  /*3900*/  SHF.R.U32.HI R13, RZ, 0x2, R10 ;  /* 0x00000002ff0d7819 */ /* 0x000fe4000001160a */
[----:B------:R-:W-:Y:S01]  /*3910*/  LOP3.LUT R12, R12, R15, RZ, 0x3c, !PT ;  /* 0x0000000f0c0c7212 */ /* 0x000fe200078e3cff */
[----:B------:R-:W-:Y:S01]  /*3920*/  HFMA2 R15, -RZ, RZ, 1.15625, 0 ;  /* 0x3ca00000ff0f7431 */ /* 0x000fe200000001ff */
[----:B------:R-:W-:Y:S02]  /*3930*/  LOP3.LUT R13, R13, R10, RZ, 0x3c, !PT ;  /* 0x0000000a0d0d7212 */ /* 0x000fe400078e3cff */
[----:B------:R-:W-:-:S04]  /*3940*/  SHF.L.U32 R9, R12, 0x1, RZ ;  /* 0x000000010c097819 */ /* 0x000fc800000006ff */
[----:B------:R-:W-:Y:S01]  /*3950*/  LOP3.LUT R11, R7, R14, R9, 0x96, !PT ;  /* 0x0000000e070b7212 */ /* 0x000fe200078e9609 */
[----:B------:R-:W-:Y:S02]  /*3960*/  IMAD.MOV.U32 R9, RZ, RZ, R4 ;  /* 0x000000ffff097224 */ /* 0x000fe400078e0004 */
[----:B------:R-:W-:Y:S01]  /*3970*/  IMAD.MOV.U32 R14, RZ, RZ, 0x0 ;  /* 0x00000000ff0e7424 */ /* 0x000fe200078e00ff */
[----:B------:R-:W-:Y:S01]  /*3980*/  LOP3.LUT R4, R11, R12, RZ, 0x3c, !PT ;  /* 0x0000000c0b047212 */ /* 0x000fe200078e3cff */
[----:B------:R-:W-:-:S03]  /*3990*/  IMAD.SHL.U32 R11, R13, 0x2, RZ ;  /* 0x000000020d0b7824 */ /* 0x000fc600078e00ff */
[C---:B------:R-:W-:Y:S01]  /*39a0*/  IADD3 R25, PT, PT, R5.reuse, 0x587c5, R4 ;  /* 0x000587c505197810 */ /* 0x040fe20007ffe004 */
[----:B------:R-:W-:Y:S01]  /*39b0*/  IMAD.SHL.U32 R10, R4, 0x10, RZ ;  /* 0x00000010040a7824 */ /* 0x000fe200078e00ff */
[----:B------:R-:W-:-:S04]  /*39c0*/  IADD3 R5, PT, PT, R5, 0xb0f8a, RZ ;  /* 0x000b0f8a05057810 */ /* 0x000fc80007ffe0ff */
[----:B------:R-:W-:-:S04]  /*39d0*/  LOP3.LUT R11, R13, R11, R10, 0x96, !PT ;  /* 0x0000000b0d0b7212 */ /* 0x000fc800078e960a */
[----:B------:R-:W-:-:S05]  /*39e0*/  LOP3.LUT R20, R11, R4, RZ, 0x3c, !PT ;  /* 0x000000040b147212 */ /* 0x000fca00078e3cff */
[----:B------:R-:W-:-:S04]  /*39f0*/  IMAD.IADD R10, R20, 0x1, R5 ;  /* 0x00000001140a7824 */ /* 0x000fc800078e0205 */
[----:B------:R-:W-:-:S03]  /*3a00*/  IMAD.WIDE.U32 R10, R10, 0x200000, RZ ;  /* 0x002000000a0a7825 */ /* 0x000fc600078e00ff */
[----:B------:R-:W-:Y:S01]  /*3a10*/  LOP3.LUT R24, R10, R25, RZ, 0x3c, !PT ;  /* 0x000000190a187212 */ /* 0x000fe200078e3cff */
[----:B------:R-:W-:Y:S02]  /*3a20*/  IMAD.MOV.U32 R25, RZ, RZ, R11 ;  /* 0x000000ffff197224 */ /* 0x000fe400078e000b */
[----:B------:R-:W-:Y:S08]  /*3a30*/  I2F.F64 R10, R18 ;  /* 0x00000012000a7312 */ /* 0x000ff00000201c00 */
[----:B------:R-:W0:Y:S02]  /*3a40*/  I2F.F64.U64 R12, R24 ;  /* 0x00000018000c7312 */ /* 0x000e240000301800 */
[----:B0-----:R-:W-:Y:S01]  /*3a50*/  DFMA R12, R12, R14, 5.5511151231257827021e-17 ;  /* 0x3c9000000c0c742b */ /* 0x001fe2000000000e */
[----:B------:R-:W-:-:S05]  /*3a60*/  IMAD R14, R18, 0x4, R17 ;  /* 0x00000004120e7824 */ /* 0x000fca00078e0211 */
[----:B------:R-:W2:Y:S02]  /*3a70*/  LDL R26, [R14+-0x4] ;  /* 0xfffffc000e1a7983 */ /* 0x000ea40000100800 */
[----:B------:R-:W-:-:S10]  /*3a80*/  DMUL R22, R12, R10 ;  /* 0x0000000a0c167228 */ /* 0x000fd40000000000 */
[----:B------:R-:W0:Y:S02]  /*3a90*/  F2I.F64.TRUNC R22, R22 ;  /* 0x0000001600167311 */ /* 0x000e24000030d100 */
[----:B0-----:R-:W-:-:S05]  /*3aa0*/  IMAD R19, R22, 0x4, R17 ;  /* 0x0000000416137824 */ /* 0x001fca00078e0211 */
[----:B------:R-:W3:Y:S01]  /*3ab0*/  LDL R13, [R19] ;  /* 0x00000000130d7983 */ /* 0x000ee20000100800 */
[----:B------:R-:W0:Y:S01]  /*3ac0*/  S2UR UR5, SR_CgaCtaId ;  /* 0x00000000000579c3 */ /* 0x000e220000008800 */
[----:B------:R-:W-:Y:S02]  /*3ad0*/  UMOV UR4, 0x400 ;  /* 0x0000040000047882 */ /* 0x000fe40000000000 */
[----:B------:R-:W-:-:S04]  /*3ae0*/  IMAD.U32 R12, RZ, RZ, UR4 ;  /* 0x00000004ff0c7e24 */ /* 0x000fc8000f8e00ff */
[----:B------:R-:W-:Y:S01]  /*3af0*/  VIADD R10, R12, 0x210 ;  /* 0x000002100c0a7836 */ /* 0x000fe20000000000 */
[----:B0-----:R-:W-:-:S04]  /*3b00*/  MOV R11, UR5 ;  /* 0x00000005000b7c02 */ /* 0x001fc80008000f00 */
[----:B------:R-:W-:-:S05]  /*3b10*/  LEA R15, R11, R10, 0x18 ;  /* 0x0000000a0b0f7211 */ /* 0x000fca00078ec0ff */
[----:B------:R-:W-:Y:S01]  /*3b20*/  IMAD R22, R6, 0xc, R15 ;  /* 0x0000000c06167824 */ /* 0x000fe200078e020f */
[----:B------:R-:W-:Y:S01]  /*3b30*/  ISETP.GE.AND P0, PT, R18, 0x2, PT ;  /* 0x000000021200780c */ /* 0x000fe20003f06270 */
[----:B------:R-:W-:Y:S01]  /*3b40*/  IMAD.MOV.U32 R15, RZ, RZ, R8 ;  /* 0x000000ffff0f7224 */ /* 0x000fe200078e0008 */
[----:B------:R-:W-:Y:S01]  /*3b50*/  MOV R8, R7 ;  /* 0x0000000700087202 */ /* 0x000fe20000000f00 */
[----:B------:R-:W-:Y:S02]  /*3b60*/  IMAD.MOV.U32 R10, RZ, RZ, -0x1 ;  /* 0xffffffffff0a7424 */ /* 0x000fe400078e00ff */
[----:B------:R-:W-:Y:S01]  /*3b70*/  IMAD.MOV.U32 R7, RZ, RZ, R20 ;  /* 0x000000ffff077224 */ /* 0x000fe200078e0014 */
[----:B---3--:R0:W-:Y:S04]  /*3b80*/  STL [R14+-0x4], R13 ;  /* 0xfffffc0d0e007387 */ /* 0x0081e80000100800 */
[----:B------:R0:W-:Y:S04]  /*3b90*/  STS [R22], R13 ;  /* 0x0000000d16007388 */ /* 0x0001e80000000800 */
[----:B--2---:R0:W-:Y:S01]  /*3ba0*/  STL [R19], R26 ;  /* 0x0000001a13007387 */ /* 0x0041e20000100800 */
[----:B------:R-:W-:Y:S05]  /*3bb0*/  @!P0 BRA `(.L_x_2) ;  /* 0x0000000000408947 */ /* 0x000fea0003800000 */
[----:B------:R-:W-:Y:S01]  /*3bc0*/  VIADD R25, R18, 0xfffffffe ;  /* 0xfffffffe12197836 */ /* 0x000fe20000000000 */
[----:B0-----:R-:W-:Y:S01]  /*3bd0*/  MOV R19, 0xffffffff ;  /* 0xffffffff00137802 */ /* 0x001fe20000000f00 */
[----:B------:R-:W-:Y:S02]  /*3be0*/  IMAD.MOV.U32 R10, RZ, RZ, RZ ;  /* 0x000000ffff0a7224 */ /* 0x000fe400078e00ff */
[----:B------:R-:W-:-:S07]  /*3bf0*/  IMAD.MOV.U32 R20, RZ, RZ, RZ ;  /* 0x000000ffff147224 */ /* 0x000fce00078e00ff */
.L_x_3:
[----:B------:R-:W-:-:S05]  /*3c00*/  IMAD R21, R20, 0x4, R17 ;  /* 0x0000000414157824 */ /* 0x000fca00078e0211 */
[----:B------:R-:W2:Y:S01]  /*3c10*/  LDL R24, [R21] ;  /* 0x0000000015187983 */ /* 0x000ea20000100800 */
[----:B------:R-:W-:Y:S01]  /*3c20*/  ISETP.NE.AND P1, PT, R20, R25, PT ;  /* 0x000000191400720c */ /* 0x000fe20003f25270 */
[----:B--2---:R-:W-:-:S05]  /*3c30*/  FADD R24, -R13, R24 ;  /* 0x000000180d187221 */ /* 0x004fca0000000100 */
[----:B------:R-:W-:Y:S01]  /*3c40*/  FMNMX R23, |R24|, 100, PT ;  /* 0x42c8000018177809 */ /* 0x000fe20003800200 */
[----:B------:R-:W-:-:S03]  /*3c50*/  VIADD R24, R20, 0x1 ;  /* 0x0000000114187836 */ /* 0x000fc60000000000 */
[----:B------:R-:W-:-:S04]  /*3c60*/  FSETP.GT.AND P0, PT, R23, R10, PT ;  /* 0x0000000a1700720b */ /* 0x000fc80003f04000 */
[----:B------:R-:W-:Y:S02]  /*3c70*/  SEL R19, R20, R19, P0 ;  /* 0x0000001314137207 */ /* 0x000fe40000000000 */
[----:B------:R-:W-:Y:S02]  /*3c80*/  FSEL R10, R23, R10, P0 ;  /* 0x0000000a170a7208 */ /* 0x000fe40000000000 */
[----:B------:R-:W-:Y:S01]  /*3c90*/  MOV R20, R24 ;  /* 0x0000001800147202 */ /* 0x000fe20000000f00 */
[----:B------:R-:W-:Y:S06]  /*3ca0*/  @P1 BRA `(.L_x_3) ;  /* 0xfffffffc00d41947 */ /* 0x000fec000383ffff */
[----:B------:R-:W-:-:S07]  /*3cb0*/  IMAD.MOV.U32 R10, RZ, RZ, R19 ;  /* 0x000000ffff0a7224 */ /* 0x000fce00078e0013 */
.L_x_2:
[----:B------:R-:W-:Y:S01]  /*3cc0*/  IMAD.U32 R21, R10, 0x4, R1 ;  /* 0x000000040a157824 */ /* 0x000fe200078e0001 */
[----:B------:R-:W2:Y:S04]  /*3cd0*/  LDL R20, [R14+-0x8] ;  /* 0xfffff8000e147983 */ /* 0x000ea80000100800 */
[----:B0-----:R-:W3:Y:S01]  /*3ce0*/  LDL R19, [R21+0x10] ;  /* 0x0000100015137983 */ /* 0x001ee20000100800 */
[----:B------:R-:W-:Y:S01]  /*3cf0*/  ISETP.GE.AND P0, PT, R18, 0x3, PT ;  /* 0x000000031200780c */ /* 0x000fe20003f06270 */
[----:B------:R-:W-:Y:S02]  /*3d00*/  IMAD.MOV.U32 R10, RZ, RZ, -0x1 ;  /* 0xffffffffff0a7424 */ /* 0x000fe400078e00ff */
[----:B---3--:R0:W-:Y:S04]  /*3d10*/  STL [R14+-0x8], R19 ;  /* 0xfffff8130e007387 */ /* 0x0081e80000100800 */
[----:B------:R0:W-:Y:S04]  /*3d20*/  STS [R22+0x4], R19 ;  /* 0x0000041316007388 */ /* 0x0001e80000000800 */
[----:B--2---:R0:W-:Y:S02]  /*3d30*/  STL [R21+0x10], R20 ;  /* 0x0000101415007387 */ /* 0x0041e40000100800 */
[----:B------:R-:W-:Y:S05]  /*3d40*/  @!P0 BRA `(.L_x_4) ;  /* 0x0000000000488947 */ /* 0x000fea0003800000 */
[----:B0-----:R-:W-:Y:S01]  /*3d50*/  IADD3 R20, PT, PT, R18, -0x3, RZ ;  /* 0xfffffffd12147810 */ /* 0x001fe20007ffe0ff */
[----:B------:R-:W-:Y:S02]  /*3d60*/  IMAD.MOV.U32 R10, RZ, RZ, RZ ;  /* 0x000000ffff0a7224 */ /* 0x000fe400078e00ff */
[----:B------:R-:W-:Y:S02]  /*3d70*/  IMAD.MOV.U32 R24, RZ, RZ, -0x1 ;  /* 0xffffffffff187424 */ /* 0x000fe400078e00ff */
[----:B------:R-:W-:-:S07]  /*3d80*/  IMAD.MOV.U32 R21, RZ, RZ, RZ ;  /* 0x000000ffff157224 */ /* 0x000fce00078e00ff */
.L_x_5:
[----:B------:R-:W-:-:S05]  /*3d90*/  LEA R23, R21, R17, 0x2 ;  /* 0x0000001115177211 */ /* 0x000fca00078e10ff */
[----:B------:R-:W2:Y:S01]  /*3da0*/  LDL R26, [R23] ;  /* 0x00000000171a7983 */ /* 0x000ea20000100800 */
[----:B------:R-:W-:Y:S01]  /*3db0*/  ISETP.NE.AND P1, PT, R21, R20, PT ;  /* 0x000000141500720c */ /* 0x000fe20003f25270 */
[--C-:B--2---:R-:W-:Y:S01]  /*3dc0*/  FADD R25, -R13, R26.reuse ;  /* 0x0000001a0d197221 */ /* 0x104fe20000000100 */
[----:B------:R-:W-:-:S04]  /*3dd0*/  FADD R26, -R19, R26 ;  /* 0x0000001a131a7221 */ /* 0x000fc80000000100 */
[----:B------:R-:W-:-:S04]  /*3de0*/  FMNMX R25, |R25|, 100, PT ;  /* 0x42c8000019197809 */ /* 0x000fc80003800200 */
[----:B------:R-:W-:-:S04]  /*3df0*/  FSETP.GEU.AND P0, PT, |R26|, R25, PT ;  /* 0x000000191a00720b */ /* 0x000fc80003f0e200 */
[----:B------:R-:W-:-:S04]  /*3e00*/  FSEL R25, |R26|, R25, !P0 ;  /* 0x000000191a197208 */ /* 0x000fc80004000200 */
[----:B------:R-:W-:-:S04]  /*3e10*/  FSETP.GT.AND P0, PT, R25, R10, PT ;  /* 0x0000000a1900720b */ /* 0x000fc80003f04000 */
[C---:B------:R-:W-:Y:S01]  /*3e20*/  SEL R24, R21.reuse, R24, P0 ;  /* 0x0000001815187207 */ /* 0x040fe20000000000 */
[----:B------:R-:W-:Y:S01]  /*3e30*/  VIADD R21, R21, 0x1 ;  /* 0x0000000115157836 */ /* 0x000fe20000000000 */
[----:B------:R-:W-:Y:S01]  /*3e40*/  FSEL R10, R25, R10, P0 ;  /* 0x0000000a190a7208 */ /* 0x000fe20000000000 */
[----:B------:R-:W-:Y:S06]  /*3e50*/  @P1 BRA `(.L_x_5) ;  /* 0xfffffffc00cc1947 */ /* 0x000fec000383ffff */
[----:B------:R-:W-:-:S07]  /*3e60*/  IMAD.MOV.U32 R10, RZ, RZ, R24 ;  /* 0x000000ffff0a7224 */ /* 0x000fce00078e0018 */
.L_x_4:
[----:B0-----:R-:W-:Y:S01]  /*3e70*/  IMAD.U32 R20, R10, 0x4, R1 ;  /* 0x000000040a147824 */ /* 0x001fe200078e0001 */
[----:B------:R-:W2:Y:S04]  /*3e80*/  LDL R19, [R14+-0xc] ;  /* 0xfffff4000e137983 */ /* 0x000ea80000100800 */
[----:B------:R-:W3:Y:S01]  /*3e90*/  LDL R13, [R20+0x10] ;  /* 0x00001000140d7983 */ /* 0x000ee20000100800 */
[----:B------:R-:W-:-:S04]  /*3ea0*/  IADD3 R6, PT, PT, R6, 0x1, RZ ;  /* 0x0000000106067810 */ /* 0x000fc80007ffe0ff */
[----:B------:R-:W-:Y:S01]  /*3eb0*/  ISETP.NE.AND P0, PT, R6, 0x20, PT ;  /* 0x000000200600780c */ /* 0x000fe20003f05270 */
[----:B------:R-:W-:Y:S02]  /*3ec0*/  VIADD R18, R18, 0xfffffffd ;  /* 0xfffffffd12127836 */ /* 0x000fe40000000000 */
[----:B------:R-:W-:Y:S01]  /*3ed0*/  IMAD.MOV.U32 R10, RZ, RZ, R9 ;  /* 0x000000ffff0a7224 */ /* 0x000fe200078e0009 */
[----:B---3--:R0:W-:Y:S04]  /*3ee0*/  STL [R14+-0xc], R13 ;  /* 0xfffff40d0e007387 */ /* 0x0081e80000100800 */
[----:B------:R0:W-:Y:S04]  /*3ef0*/  STS [R22+0x8], R13 ;  /* 0x0000080d16007388 */ /* 0x0001e80000000800 */
[----:B--2---:R0:W-:Y:S01]  /*3f00*/  STL [R20+0x10], R19 ;  /* 0x0000101314007387 */ /* 0x0041e20000100800 */
[----:B------:R-:W-:Y:S05]  /*3f10*/  @P0 BRA `(.L_x_6) ;  /* 0xfffffff800700947 */ /* 0x000fea000383ffff */
.L_x_1:
[----:B------:R-:W-:Y:S05]  /*3f20*/  BSYNC.RECONVERGENT B0 ;  /* 0x0000000000007941 */ /* 0x000fea0003800200 */
.L_x_0:
[----:B------:R-:W-:Y:S01]  /*3f30*/  BAR.SYNC.DEFER_BLOCKING 0x0 ;  /* 0x0000000000007b1d */ /* 0x000fe20000010000 */
[----:B------:R-:W-:Y:S02]  /*3f40*/  VIADD R4, R12, 0x210 ;  /* 0x000002100c047836 */ /* 0x000fe40000000000 */
[----:B------:R-:W-:Y:S02]  /*3f50*/  HFMA2 R7, -RZ, RZ, 0, 5.9604644775390625e-08 ;  /* 0x00000001ff077431 */ /* 0x000fe400000001ff */
[----:B0-----:R-:W-:Y:S01]  /*3f60*/  IMAD.MOV.U32 R13, RZ, RZ, 0x2 ;  /* 0x00000002ff0d7424 */ /* 0x001fe200078e00ff */
[----:B------:R-:W-:Y:S01]  /*3f70*/  LEA R5, R11, R4, 0x18 ;  /* 0x000000040b057211 */ /* 0x000fe200078ec0ff */
[----:B------:R-:W-:Y:S04]  /*3f80*/  BSSY.RECONVERGENT B0, `(.L_x_7) ;  /* 0x0000013000007945 */ /* 0x000fe80003800200 */
[----:B-1----:R-:W-:-:S05]  /*3f90*/  IMAD R18, R16, 0xc, R5 ;  /* 0x0000000c10127824 */ /* 0x002fca00078e0205 */
[----:B------:R-:W-:Y:S04]  /*3fa0*/  LDS R4, [R18+0x4] ;  /* 0x0000040012047984 */ /* 0x000fe80000000800 */
[----:B------:R-:W0:Y:S02]  /*3fb0*/  LDS R5, [R18] ;  /* 0x0000000012057984 */ /* 0x000e240000000800 */
[----:B0-----:R-:W-:-:S13]  /*3fc0*/  FSETP.GT.AND P0, PT, R5, R4, PT ;  /* 0x000000040500720b */ /* 0x001fda0003f04000 */
[----:B------:R-:W-:Y:S01]  /*3fd0*/  @P0 IMAD.MOV.U32 R7, RZ, RZ, RZ ;  /* 0x000000ffff070224 */ /* 0x000fe200078e00ff */
[----:B------:R-:W-:Y:S03]  /*3fe0*/  @P0 STS [R18+0x4], R5 ;  /* 0x0000040512000388 */ /* 0x000fe60000000800 */
[----:B------:R-:W-:-:S05]  /*3ff0*/  IMAD R7, R7, 0x4, R18 ;  /* 0x0000000407077824 */ /* 0x000fca00078e0212 */
[----:B------:R-:W-:Y:S04]  /*4000*/  STS [R7], R4 ;  /* 0x0000000407007388 */ /* 0x000fe80000000800 */
[----:B------:R-:W-:Y:S04]  /*4010*/  LDS R6, [R18+0x8] ;  /* 0x0000080012067984 */ /* 0x000fe80000000800 */
[----:B------:R-:W0:Y:S02]  /*4020*/  LDS R9, [R18+0x4] ;  /* 0x0000040012097984 */ /* 0x000e240000000800 */
[----:B0-----:R-:W-:-:S13]  /*4030*/  FSETP.GT.AND P0, PT, R9, R6, PT ;  /* 0x000000060900720b */ /* 0x001fda0003f04000 */
[----:B------:R-:W-:Y:S05]  /*4040*/  @!P0 BRA `(.L_x_8) ;  /* 0x0000000000188947 */ /* 0x000fea0003800000 */
[----:B------:R-:W0:Y:S01]  /*4050*/  LDS R5, [R18] ;  /* 0x0000000012057984 */ /* 0x000e220000000800 */
[----:B------:R-:W-:-:S03]  /*4060*/  MOV R13, 0x1 ;  /* 0x00000001000d7802 */ /* 0x000fc60000000f00 */
[----:B------:R1:W-:Y:S01]  /*4070*/  STS [R18+0x8], R9 ;  /* 0x0000080912007388 */ /* 0x0003e20000000800 */
[----:B0-----:R-:W-:-:S13]  /*4080*/  FSETP.GT.AND P0, PT, R5, R6, PT ;  /* 0x000000060500720b */ /* 0x001fda0003f04000 */
[----:B------:R1:W-:Y:S01]  /*4090*/  @P0 STS [R18+0x4], R5 ;  /* 0x0000040512000388 */ /* 0x0003e20000000800 */
[----:B------:R-:W-:-:S07]  /*40a0*/  @P0 IMAD.MOV.U32 R13, RZ, RZ, RZ ;  /* 0x000000ffff0d0224 */ /* 0x000fce00078e00ff */
.L_x_8:
[----:B------:R-:W-:Y:S05]  /*40b0*/  BSYNC.RECONVERGENT B0 ;  /* 0x0000000000007941 */ /* 0x000fea0003800200 */
.L_x_7:
[----:B------:R-:W-:Y:S01]  /*40c0*/  IMAD R13, R13, 0x4, R18 ;  /* 0x000000040d0d7824 */ /* 0x000fe200078e0212 */
[----:B------:R-:W-:Y:S01]  /*40d0*/  UMOV UR4, 0x47ae147b ;  /* 0x47ae147b00047882 */ /* 0x000fe20000000000 */
[----:B------:R-:W-:Y:S01]  /*40e0*/  UMOV UR5, 0x3f947ae1 ;  /* 0x3f947ae100057882 */ /* 0x000fe20000000000 */
[----:B------:R-:W-:Y:S01]  /*40f0*/  STL.64 [R1], RZ ;  /* 0x000000ff01007387 */ /* 0x000fe20000100a00 */
[----:B------:R-:W-:Y:S01]  /*4100*/  VIADD R12, R12, 0x390 ;  /* 0x000003900c0c7836 */ /* 0x000fe20000000000 */
[----:B------:R-:W-:Y:S01]  /*4110*/  BSSY.RECONVERGENT B0, `(.L_x_9) ;  /* 0x00005da000007945 */ /* 0x000fe20003800200 */
[----:B------:R-:W-:Y:S01]  /*4120*/  MOV R23, RZ ;  /* 0x000000ff00177202 */ /* 0x000fe20000000f00 */
[----:B------:R-:W-:Y:S01]  /*4130*/  STS [R13], R6 ;  /* 0x000000060d007388 */ /* 0x000fe20000000800 */
[----:B-1----:R-:W-:Y:S02]  /*4140*/  CS2R R8, SRZ ;  /* 0x0000000000087805 */ /* 0x002fe4000001ff00 */
[----:B------:R-:W-:Y:S01]  /*4150*/  LEA R17, R11, R12, 0x18 ;  /* 0x0000000c0b117211 */ /* 0x000fe200078ec0ff */
[----:B------:R-:W-:Y:S01]  /*4160*/  IMAD.MOV.U32 R11, RZ, RZ, RZ ;  /* 0x000000ffff0b7224 */ /* 0x000fe200078e00ff */
[----:B------:R-:W-:Y:S03]  /*4170*/  LDS R21, [R18+0x4] ;  /* 0x0000040012157984 */ /* 0x000fe60000000800 */
[----:B------:R-:W-:Y:S01]  /*4180*/  IMAD R17, R16, 0x190, R17 ;  /* 0x0000019010117824 */ /* 0x000fe200078e0211 */
[----:B------:R-:W0:Y:S03]  /*4190*/  LDS R20, [R18] ;  /* 0x0000000012147984 */ /* 0x000e260000000800 */
[----:B------:R-:W-:Y:S01]  /*41a0*/  VIADD R25, R17, 0x8 ;  /* 0x0000000811197836 */ /* 0x000fe20000000000 */
[----:B------:R-:W1:Y:S04]  /*41b0*/  LDS R22, [R18+0x8] ;  /* 0x0000080012167984 */ /* 0x000e680000000800 */
[----:B------:R2:W-:Y:S01]  /*41c0*/  STL [R1+0x8], RZ ;  /* 0x000008ff01007387 */ /* 0x0005e20000100800 */
[C---:B0-----:R-:W-:Y:S01]  /*41d0*/  FADD R4, R21.reuse, -R20 ;  /* 0x8000001415047221 */ /* 0x041fe20000000000 */
[----:B-1----:R-:W-:-:S04]  /*41e0*/  FADD R5, -R21, R22 ;  /* 0x0000001615057221 */ /* 0x002fc80000000100 */
[----:B------:R-:W-:Y:S01]  /*41f0*/  FMNMX R4, R4, 100, PT ;  /* 0x42c8000004047809 */ /* 0x000fe20003800000 */
[----:B------:R-:W-:-:S03]  /*4200*/  IMAD.MOV.U32 R24, RZ, RZ, R22 ;  /* 0x000000ffff187224 */ /* 0x000fc600078e0016 */
[----:B------:R-:W-:-:S04]  /*4210*/  FSETP.GEU.AND P0, PT, R5, R4, PT ;  /* 0x000000040500720b */ /* 0x000fc80003f0e000 */
[----:B------:R-:W-:Y:S02]  /*4220*/  FSEL R4, R5, R4, !P0 ;  /* 0x0000000405047208 */ /* 0x000fe40004000000 */
[----:B------:R-:W-:Y:S02]  /*4230*/  MOV R5, R21 ;  /* 0x0000001500057202 */ /* 0x000fe40000000f00 */
[----:B------:R0:W1:Y:S02]  /*4240*/  F2F.F64.F32 R26, R4 ;  /* 0x00000004001a7310 */ /* 0x0000640000201800 */
[----:B0-----:R-:W-:Y:S01]  /*4250*/  IMAD.MOV.U32 R4, RZ, RZ, R20 ;  /* 0x000000ffff047224 */ /* 0x001fe200078e0014 */
[----:B-1----:R-:W-:-:S10]  /*4260*/  DMUL R26, R26, UR4 ;  /* 0x000000041a1a7c28 */ /* 0x002fd40008000000 */
[----:B------:R2:W0:Y:S02]  /*4270*/  F2F.F32.F64 R26, R26 ;  /* 0x0000001a001a7310 */ /* 0x0004240000301000 */
.L_x_27:
[----:B------:R-:W-:Y:S01]  /*4280*/  ISETP.NE.AND P0, PT, R23, RZ, PT ;  /* 0x000000ff1700720c */ /* 0x000fe20003f05270 */
[----:B------:R-:W-:Y:S01]  /*4290*/  BSSY.RELIABLE B6, `(.L_x_10) ;  /* 0x000000d000067945 */ /* 0x000fe20003800100 */
[----:B------:R-:W-:Y:S01]  /*42a0*/  IMAD.MOV.U32 R19, RZ, RZ, R4 ;  /* 0x000000ffff137224 */ /* 0x000fe200078e0004 */
[----:B------:R-:W-:Y:S01]  /*42b0*/  MOV R6, R24 ;  /* 0x0000001800067202 */ /* 0x000fe20000000f00 */
[----:B------:R-:W-:-:S09]  /*42c0*/  IMAD.MOV.U32 R7, RZ, RZ, R5 ;  /* 0x000000ffff077224 */ /* 0x000fd200078e0005 */
[----:B------:R-:W-:Y:S05]  /*42d0*/  @!P0 BRA `(.L_x_11) ;  /* 0x0000000000208947 */ /* 0x000fea0003800000 */
[----:B------:R-:W-:Y:S01]  /*42e0*/  FADD R13, R22, -R9 ;  /* 0x80000009160d7221 */ /* 0x000fe20000000000 */
[----:B------:R-:W-:Y:S01]  /*42f0*/  FADD R9, R20, -R11 ;  /* 0x8000000b14097221 */ /* 0x000fe20000000000 */
[----:B------:R-:W-:-:S03]  /*4300*/  FADD R11, R21, -R8 ;  /* 0x80000008150b7221 */ /* 0x000fc60000000000 */
[-C--:B0-----:R-:W-:Y:S02]  /*4310*/  FSETP.GT.AND P0, PT, |R13|, R26.reuse, PT ;  /* 0x0000001a0d00720b */ /* 0x081fe40003f04200 */
[-C--:B------:R-:W-:Y:S02]  /*4320*/  FSETP.LEU.AND P1, PT, |R9|, R26.reuse, PT ;  /* 0x0000001a0900720b */ /* 0x080fe40003f2b200 */
[----:B------:R-:W-:-:S13]  /*4330*/  FSETP.LEU.AND P0, PT, |R11|, R26, !P0 ;  /* 0x0000001a0b00720b */ /* 0x000fda000470b200 */
[----:B------:R-:W-:Y:S05]  /*4340*/  @P0 BREAK.RELIABLE P1, B6 ;  /* 0x0000000000060942 */ /* 0x000fea0000800100 */
[----:B------:R-:W-:Y:S05]  /*4350*/  @P0 BRA P1, `(.L_x_12) ;  /* 0x0000005800d40947 */ /* 0x000fea0000800000 */
.L_x_11:
[----:B------:R-:W-:Y:S05]  /*4360*/  BSYNC.RELIABLE B6 ;  /* 0x0000000000067941 */ /* 0x000fea0003800100 */
.L_x_10:
[----:B------:R-:W1:Y:S01]  /*4370*/  S2R R8, SR_CgaCtaId ;  /* 0x0000000000087919 */ /* 0x000e620000008800 */
[----:B--2---:R-:W-:Y:S01]  /*4380*/  MOV R27, 0x400 ;  /* 0x00000400001b7802 */ /* 0x004fe20000000f00 */
[----:B------:R-:W-:Y:S01]  /*4390*/  BSSY.RECONVERGENT B1, `(.L_x_13) ;  /* 0x0000064000017945 */ /* 0x000fe20003800200 */
[----:B------:R-:W-:Y:S01]  /*43a0*/  IMAD.MOV.U32 R10, RZ, RZ, 0x8 ;  /* 0x00000008ff0a7424 */ /* 0x000fe200078e00ff */
[----:B------:R2:W-:Y:S04]  /*43b0*/  STL.64 [R1], R4 ;  /* 0x0000000401007387 */ /* 0x0005e80000100a00 */
[----:B------:R2:W-:Y:S01]  /*43c0*/  STL [R1+0x8], R24 ;  /* 0x0000081801007387 */ /* 0x0005e20000100800 */
[----:B-1----:R-:W-:Y:S01]  /*43d0*/  LEA R27, R8, R27, 0x18 ;  /* 0x0000001b081b7211 */ /* 0x002fe200078ec0ff */
[----:B--2---:R-:W-:-:S07]  /*43e0*/  IMAD.MOV.U32 R8, RZ, RZ, R25 ;  /* 0x000000ffff087224 */ /* 0x004fce00078e0019 */
.L_x_14:
[----:B------:R-:W-:Y:S02]  /*43f0*/  IMAD.IADD R11, R27, 0x1, R10 ;  /* 0x000000011b0b7824 */ /* 0x000fe400078e020a */
[----:B------:R-:W-:Y:S02]  /*4400*/  HFMA2 R9, -RZ, RZ, 1.75, 0 ;  /* 0x3f000000ff097431 */ /* 0x000fe400000001ff */
[----:B------:R-:W-:Y:S01]  /*4410*/  VIADD R10, R10, 0x10 ;  /* 0x000000100a0a7836 */ /* 0x000fe20000000000 */
[----:B------:R-:W1:Y:S02]  /*4420*/  LDS R13, [R11+-0x8] ;  /* 0xfffff8000b0d7984 */ /* 0x000e640000000800 */
[----:B-1----:R-:W-:-:S04]  /*4430*/  FADD R12, -R20, R13 ;  /* 0x0000000d140c7221 */ /* 0x002fc80000000100 */
[----:B------:R-:W-:-:S05]  /*4440*/  FADD R14, |R12|, -RZ ;  /* 0x800000ff0c0e7221 */ /* 0x000fca0000000200 */
[----:B------:R-:W-:Y:S01]  /*4450*/  LOP3.LUT R15, R9, 0x80000000, R14, 0xb8, !PT ;  /* 0x80000000090f7812 */ /* 0x000fe200078eb80e */
[----:B------:R-:W-:-:S04]  /*4460*/  FADD R14, -R21, R13 ;  /* 0x0000000d150e7221 */ /* 0x000fc80000000100 */
[----:B------:R-:W-:Y:S01]  /*4470*/  FADD R28, |R14|, -RZ ;  /* 0x800000ff0e1c7221 */ /* 0x000fe20000000200 */
[----:B------:R-:W-:-:S04]  /*4480*/  FADD.RZ R12, |R12|, R15 ;  /* 0x0000000f0c0c7221 */ /* 0x000fc8000000c200 */
[----:B------:R-:W-:Y:S02]  /*4490*/  LOP3.LUT R15, R9, 0x80000000, R28, 0xb8, !PT ;  /* 0x80000000090f7812 */ /* 0x000fe400078eb81c */
[----:B------:R-:W-:Y:S03]  /*44a0*/  FRND.TRUNC R12, R12 ;  /* 0x0000000c000c7307 */ /* 0x000fe6000020d000 */
[----:B------:R-:W-:Y:S01]  /*44b0*/  FADD.RZ R15, |R14|, R15 ;  /* 0x0000000f0e0f7221 */ /* 0x000fe2000000c200 */
[----:B------:R-:W-:-:S04]  /*44c0*/  FADD R14, -R22, R13 ;  /* 0x0000000d160e7221 */ /* 0x000fc80000000100 */
[----:B------:R-:W-:Y:S01]  /*44d0*/  FADD R28, |R14|, -RZ ;  /* 0x800000ff0e1c7221 */ /* 0x000fe20000000200 */
[----:B------:R-:W1:Y:S04]  /*44e0*/  FRND.TRUNC R15, R15 ;  /* 0x0000000f000f7307 */ /* 0x000e68000020d000 */
[----:B------:R-:W-:-:S05]  /*44f0*/  LOP3.LUT R29, R9, 0x80000000, R28, 0xb8, !PT ;  /* 0x80000000091d7812 */ /* 0x000fca00078eb81c */
[----:B------:R-:W-:-:S04]  /*4500*/  FADD.RZ R29, |R14|, R29 ;  /* 0x0000001d0e1d7221 */ /* 0x000fc8000000c200 */
[----:B------:R-:W2:Y:S01]  /*4510*/  FRND.TRUNC R14, R29 ;  /* 0x0000001d000e7307 */ /* 0x000ea2000020d000 */
[----:B-1----:R-:W-:-:S04]  /*4520*/  FSETP.GEU.AND P0, PT, R15, R12, PT ;  /* 0x0000000c0f00720b */ /* 0x002fc80003f0e000 */
[----:B------:R-:W-:Y:S02]  /*4530*/  FSEL R13, R15, R12, !P0 ;  /* 0x0000000c0f0d7208 */ /* 0x000fe40004000000 */
[----:B------:R-:W-:Y:S02]  /*4540*/  SEL R12, RZ, 0x1, P0 ;  /* 0x00000001ff0c7807 */ /* 0x000fe40000000000 */
[----:B--2---:R-:W-:-:S04]  /*4550*/  FSETP.GEU.AND P1, PT, R14, R13, PT ;  /* 0x0000000d0e00720b */ /* 0x004fc80003f2e000 */
[----:B------:R-:W-:-:S05]  /*4560*/  SEL R14, R12, 0x2, P1 ;  /* 0x000000020c0e7807 */ /* 0x000fca0000800000 */
[----:B------:R-:W-:Y:S04]  /*4570*/  STS [R8+-0x8], R14 ;  /* 0xfffff80e08007388 */ /* 0x000fe80000000800 */
[----:B------:R-:W1:Y:S02]  /*4580*/  LDS R13, [R11+-0x4] ;  /* 0xfffffc000b0d7984 */ /* 0x000e640000000800 */
[----:B-1----:R-:W-:-:S04]  /*4590*/  FADD R12, -R20, R13 ;  /* 0x0000000d140c7221 */ /* 0x002fc80000000100 */
[----:B------:R-:W-:-:S05]  /*45a0*/  FADD R28, |R12|, -RZ ;  /* 0x800000ff0c1c7221 */ /* 0x000fca0000000200 */
[----:B------:R-:W-:-:S05]  /*45b0*/  LOP3.LUT R15, R9, 0x80000000, R28, 0xb8, !PT ;  /* 0x80000000090f7812 */ /* 0x000fca00078eb81c */
[----:B------:R-:W-:Y:S01]  /*45c0*/  FADD.RZ R12, |R12|, R15 ;  /* 0x0000000f0c0c7221 */ /* 0x000fe2000000c200 */
[--C-:B------:R-:W-:Y:S01]  /*45d0*/  FADD R15, -R21, R13.reuse ;  /* 0x0000000d150f7221 */ /* 0x100fe20000000100 */
[----:B------:R-:W-:-:S03]  /*45e0*/  FADD R13, -R22, R13 ;  /* 0x0000000d160d7221 */ /* 0x000fc60000000100 */
[----:B------:R-:W-:Y:S01]  /*45f0*/  FADD R28, |R15|, -RZ ;  /* 0x800000ff0f1c7221 */ /* 0x000fe20000000200 */
[----:B------:R-:W-:Y:S01]  /*4600*/  FADD R14, |R13|, -RZ ;  /* 0x800000ff0d0e7221 */ /* 0x000fe20000000200 */
[----:B------:R-:W-:Y:S03]  /*4610*/  FRND.TRUNC R12, R12 ;  /* 0x0000000c000c7307 */ /* 0x000fe6000020d000 */
[C---:B------:R-:W-:Y:S02]  /*4620*/  LOP3.LUT R28, R9.reuse, 0x80000000, R28, 0xb8, !PT ;  /* 0x80000000091c7812 */ /* 0x040fe400078eb81c */
[----:B------:R-:W-:-:S03]  /*4630*/  LOP3.LUT R14, R9, 0x80000000, R14, 0xb8, !PT ;  /* 0x80000000090e7812 */ /* 0x000fc600078eb80e */
[----:B------:R-:W-:Y:S02]  /*4640*/  FADD.RZ R28, |R15|, R28 ;  /* 0x0000001c0f1c7221 */ /* 0x000fe4000000c200 */
[----:B------:R-:W-:Y:S02]  /*4650*/  FADD.RZ R14, |R13|, R14 ;  /* 0x0000000e0d0e7221 */ /* 0x000fe4000000c200 */
[----:B------:R-:W1:Y:S08]  /*4660*/  FRND.TRUNC R15, R28 ;  /* 0x0000001c000f7307 */ /* 0x000e70000020d000 */
[----:B------:R-:W2:Y:S01]  /*4670*/  FRND.TRUNC R14, R14 ;  /* 0x0000000e000e7307 */ /* 0x000ea2000020d000 */
[----:B-1----:R-:W-:-:S04]  /*4680*/  FSETP.GEU.AND P0, PT, R15, R12, PT ;  /* 0x0000000c0f00720b */ /* 0x002fc80003f0e000 */
[----:B------:R-:W-:Y:S02]  /*4690*/  FSEL R15, R15, R12, !P0 ;  /* 0x0000000c0f0f7208 */ /* 0x000fe40004000000 */
[----:B------:R-:W-:Y:S02]  /*46a0*/  SEL R12, RZ, 0x1, P0 ;  /* 0x00000001ff0c7807 */ /* 0x000fe40000000000 */
[----:B--2---:R-:W-:-:S04]  /*46b0*/  FSETP.GEU.AND P1, PT, R14, R15, PT ;  /* 0x0000000f0e00720b */ /* 0x004fc80003f2e000 */
[----:B------:R-:W-:-:S05]  /*46c0*/  SEL R15, R12, 0x2, P1 ;  /* 0x000000020c0f7807 */ /* 0x000fca0000800000 */
[----:B------:R-:W-:Y:S04]  /*46d0*/  STS [R8+-0x4], R15 ;  /* 0xfffffc0f08007388 */ /* 0x000fe80000000800 */
[----:B------:R-:W1:Y:S02]  /*46e0*/  LDS R13, [R11] ;  /* 0x000000000b0d7984 */ /* 0x000e640000000800 */
[----:B-1----:R-:W-:-:S04]  /*46f0*/  FADD R12, -R20, R13 ;  /* 0x0000000d140c7221 */ /* 0x002fc80000000100 */
[----:B------:R-:W-:-:S05]  /*4700*/  FADD R28, |R12|, -RZ ;  /* 0x800000ff0c1c7221 */ /* 0x000fca0000000200 */
[----:B------:R-:W-:Y:S01]  /*4710*/  LOP3.LUT R29, R9, 0x80000000, R28, 0xb8, !PT ;  /* 0x80000000091d7812 */ /* 0x000fe200078eb81c */
[----:B------:R-:W-:-:S04]  /*4720*/  FADD R28, -R21, R13 ;  /* 0x0000000d151c7221 */ /* 0x000fc80000000100 */
[----:B------:R-:W-:Y:S01]  /*4730*/  FADD R14, |R28|, -RZ ;  /* 0x800000ff1c0e7221 */ /* 0x000fe20000000200 */
[----:B------:R-:W-:-:S04]  /*4740*/  FADD.RZ R12, |R12|, R29 ;  /* 0x0000001d0c0c7221 */ /* 0x000fc8000000c200 */
[----:B------:R-:W-:Y:S01]  /*4750*/  LOP3.LUT R29, R9, 0x80000000, R14, 0xb8, !PT ;  /* 0x80000000091d7812 */ /* 0x000fe200078eb80e */
[----:B------:R-:W-:Y:S01]  /*4760*/  FADD R14, -R22, R13 ;  /* 0x0000000d160e7221 */ /* 0x000fe20000000100 */
[----:B------:R-:W-:Y:S03]  /*4770*/  FRND.TRUNC R12, R12 ;  /* 0x0000000c000c7307 */ /* 0x000fe6000020d000 */
[----:B------:R-:W-:Y:S01]  /*4780*/  FADD.RZ R29, |R28|, R29 ;  /* 0x0000001d1c1d7221 */ /* 0x000fe2000000c200 */
[----:B------:R-:W-:-:S05]  /*4790*/  FADD R28, |R14|, -RZ ;  /* 0x800000ff0e1c7221 */ /* 0x000fca0000000200 */
[----:B------:R-:W-:Y:S01]  /*47a0*/  LOP3.LUT R15, R9, 0x80000000, R28, 0xb8, !PT ;  /* 0x80000000090f7812 */ /* 0x000fe200078eb81c */
[----:B------:R-:W1:Y:S04]  /*47b0*/  FRND.TRUNC R29, R29 ;  /* 0x0000001d001d7307 */ /* 0x000e68000020d000 */
[----:B------:R-:W-:-:S04]  /*47c0*/  FADD.RZ R15, |R14|, R15 ;  /* 0x0000000f0e0f7221 */ /* 0x000fc8000000c200 */
[----:B------:R-:W2:Y:S01]  /*47d0*/  FRND.TRUNC R14, R15 ;  /* 0x0000000f000e7307 */ /* 0x000ea2000020d000 */
[----:B-1----:R-:W-:-:S04]  /*47e0*/  FSETP.GEU.AND P0, PT, R29, R12, PT ;  /* 0x0000000c1d00720b */ /* 0x002fc80003f0e000 */
[----:B------:R-:W-:Y:S02]  /*47f0*/  FSEL R13, R29, R12, !P0 ;  /* 0x0000000c1d0d7208 */ /* 0x000fe40004000000 */
[----:B------:R-:W-:Y:S02]  /*4800*/  SEL R12, RZ, 0x1, P0 ;  /* 0x00000001ff0c7807 */ /* 0x000fe40000000000 */
[----:B--2---:R-:W-:-:S04]  /*4810*/  FSETP.GEU.AND P1, PT, R14, R13, PT ;  /* 0x0000000d0e00720b */ /* 0x004fc80003f2e000 */
[----:B------:R-:W-:-:S05]  /*4820*/  SEL R13, R12, 0x2, P1 ;  /* 0x000000020c0d7807 */ /* 0x000fca0000800000 */
[----:B------:R-:W-:Y:S04]  /*4830*/  STS [R8], R13 ;  /* 0x0000000d08007388 */ /* 0x000fe80000000800 */
[----:B------:R-:W1:Y:S02]  /*4840*/  LDS R11, [R11+0x4] ;  /* 0x000004000b0b7984 */ /* 0x000e640000000800 */
        /* <DEDUP_REMOVED lines=13> */
[----:B------:R-:W-:-:S06]  /*4920*/  FADD.RZ R14, |R14|, R9 ;  /* 0x000000090e0e7221 */ /* 0x000fcc000000c200 */
[----:B------:R-:W2:Y:S01]  /*4930*/  FRND.TRUNC R14, R14 ;  /* 0x0000000e000e7307 */ /* 0x000ea2000020d000 */
[----:B-1----:R-:W-:-:S04]  /*4940*/  FSETP.GEU.AND P0, PT, R15, R12, PT ;  /* 0x0000000c0f00720b */ /* 0x002fc80003f0e000 */
[----:B------:R-:W-:Y:S02]  /*4950*/  FSEL R11, R15, R12, !P0 ;  /* 0x0000000c0f0b7208 */ /* 0x000fe40004000000 */
[----:B------:R-:W-:Y:S02]  /*4960*/  SEL R9, RZ, 0x1, P0 ;  /* 0x00000001ff097807 */ /* 0x000fe40000000000 */
[----:B--2---:R-:W-:-:S04]  /*4970*/  FSETP.GEU.AND P0, PT, R14, R11, PT ;  /* 0x0000000b0e00720b */ /* 0x004fc80003f0e000 */
[----:B------:R-:W-:Y:S02]  /*4980*/  SEL R9, R9, 0x2, P0 ;  /* 0x0000000209097807 */ /* 0x000fe40000000000 */
[----:B------:R-:W-:-:S03]  /*4990*/  ISETP.NE.AND P0, PT, R10, 0x198, PT ;  /* 0x000001980a00780c */ /* 0x000fc60003f05270 */
[----:B------:R1:W-:Y:S02]  /*49a0*/  STS [R8+0x4], R9 ;  /* 0x0000040908007388 */ /* 0x0003e40000000800 */
[----:B-1----:R-:W-:-:S08]  /*49b0*/  VIADD R8, R8, 0x10 ;  /* 0x0000001008087836 */ /* 0x002fd00000000000 */
[----:B------:R-:W-:Y:S05]  /*49c0*/  @P0 BRA `(.L_x_14) ;  /* 0xfffffff800880947 */ /* 0x000fea000383ffff */
[----:B------:R-:W-:Y:S05]  /*49d0*/  BSYNC.RECONVERGENT B1 ;  /* 0x0000000000017941 */ /* 0x000fea0003800200 */
.L_x_13:
[----:B------:R-:W1:Y:S01]  /*49e0*/  LDS.128 R8, [R17] ;  /* 0x0000000011087984 */ /* 0x000e620000000c00 */
[----:B------:R-:W-:Y:S03]  /*49f0*/  BSSY.RECONVERGENT B1, `(.L_x_15) ;  /* 0x00001bf000017945 */ /* 0x000fe60003800200 */
[----:B------:R-:W2:Y:S01]  /*4a00*/  LDS.128 R12, [R17+0x10] ;  /* 0x00001000110c7984 */ /* 0x000ea20000000c00 */
[----:B-1----:R-:W-:Y:S02]  /*4a10*/  ISETP.NE.AND P2, PT, R8, RZ, PT ;  /* 0x000000ff0800720c */ /* 0x002fe40003f45270 */
[----:B------:R-:W-:Y:S02]  /*4a20*/  ISETP.NE.AND P3, PT, R9, RZ, PT ;  /* 0x000000ff0900720c */ /* 0x000fe40003f65270 */
[----:B------:R-:W-:Y:S02]  /*4a30*/  ISETP.NE.AND P4, PT, R10, RZ, PT ;  /* 0x000000ff0a00720c */ /* 0x000fe40003f85270 */
[----:B------:R-:W-:-:S02]  /*4a40*/  ISETP.NE.AND P5, PT, R11, RZ, PT ;  /* 0x000000ff0b00720c */ /* 0x000fc40003fa5270 */
[----:B--2---:R-:W-:Y:S01]  /*4a50*/  ISETP.NE.AND P6, PT, R12, RZ, PT ;  /* 0x000000ff0c00720c */ /* 0x004fe20003fc5270 */
[----:B------:R-:W-:Y:S01]  /*4a60*/  IMAD.MOV.U32 R12, RZ, RZ, RZ ;  /* 0x000000ffff0c7224 */ /* 0x000fe200078e00ff */
[----:B------:R-:W-:Y:S02]  /*4a70*/  ISETP.NE.AND P0, PT, R13, RZ, PT ;  /* 0x000000ff0d00720c */ /* 0x000fe40003f05270 */
[----:B------:R-:W-:Y:S01]  /*4a80*/  ISETP.NE.AND P1, PT, R14, RZ, PT ;  /* 0x000000ff0e00720c */ /* 0x000fe20003f25270 */
[----:B------:R-:W1:Y:S01]  /*4a90*/  @!P2 LDS R8, [R27] ;  /* 0x000000001b08a984 */ /* 0x000e620000000800 */
[----:B------:R-:W-:Y:S01]  /*4aa0*/  MOV R13, RZ ;  /* 0x000000ff000d7202 */ /* 0x000fe20000000f00 */
[----:B------:R-:W-:Y:S02]  /*4ab0*/  @!P2 IMAD.MOV.U32 R13, RZ, RZ, 0x1 ;  /* 0x00000001ff0da424 */ /* 0x000fe400078e00ff */
[----:B------:R-:W2:Y:S02]  /*4ac0*/  @!P3 LDS R9, [R27+0x4] ;  /* 0x000004001b09b984 */ /* 0x000ea40000000800 */
[----:B------:R-:W-:-:S02]  /*4ad0*/  @!P3 VIADD R13, R13, 0x1 ;  /* 0x000000010d0db836 */ /* 0x000fc40000000000 */
[----:B------:R-:W3:Y:S02]  /*4ae0*/  @!P4 LDS R11, [R27+0x8] ;  /* 0x000008001b0bc984 */ /* 0x000ee40000000800 */
[----:B------:R-:W-:Y:S02]  /*4af0*/  @!P4 VIADD R13, R13, 0x1 ;  /* 0x000000010d0dc836 */ /* 0x000fe40000000000 */
[----:B------:R-:W-:Y:S03]  /*4b00*/  @!P0 LDS R29, [R27+0x14] ;  /* 0x000014001b1d8984 */ /* 0x000fe60000000800 */
[----:B------:R-:W-:-:S05]  /*4b10*/  @!P5 IADD3 R13, PT, PT, R13, 0x1, RZ ;  /* 0x000000010d0dd810 */ /* 0x000fca0007ffe0ff */
[----:B------:R-:W-:-:S04]  /*4b20*/  @!P6 VIADD R13, R13, 0x1 ;  /* 0x000000010d0de836 */ /* 0x000fc80000000000 */
[----:B------:R-:W-:-:S04]  /*4b30*/  @!P0 VIADD R13, R13, 0x1 ;  /* 0x000000010d0d8836 */ /* 0x000fc80000000000 */
[----:B------:R-:W-:Y:S02]  /*4b40*/  @!P1 VIADD R13, R13, 0x1 ;  /* 0x000000010d0d9836 */ /* 0x000fe40000000000 */
[----:B-1----:R-:W-:Y:S01]  /*4b50*/  @!P2 FADD R12, RZ, R8 ;  /* 0x00000008ff0ca221 */ /* 0x002fe20000000000 */
[----:B------:R-:W-:Y:S01]  /*4b60*/  ISETP.NE.AND P2, PT, R15, RZ, PT ;  /* 0x000000ff0f00720c */ /* 0x000fe20003f45270 */
[----:B------:R-:W1:Y:S02]  /*4b70*/  @!P5 LDS R8, [R27+0xc] ;  /* 0x00000c001b08d984 */ /* 0x000e640000000800 */
[----:B--2---:R-:W-:Y:S02]  /*4b80*/  @!P3 FADD R12, R12, R9 ;  /* 0x000000090c0cb221 */ /* 0x004fe40000000000 */
[----:B------:R-:W2:Y:S02]  /*4b90*/  @!P6 LDS R9, [R27+0x10] ;  /* 0x000010001b09e984 */ /* 0x000ea40000000800 */
[----:B---3--:R-:W-:-:S02]  /*4ba0*/  @!P4 FADD R12, R12, R11 ;  /* 0x0000000b0c0cc221 */ /* 0x008fc40000000000 */
[----:B------:R-:W3:Y:S04]  /*4bb0*/  @!P1 LDS R15, [R27+0x18] ;  /* 0x000018001b0f9984 */ /* 0x000ee80000000800 */
[----:B------:R-:W-:Y:S01]  /*4bc0*/  @!P2 IADD3 R13, PT, PT, R13, 0x1, RZ ;  /* 0x000000010d0da810 */ /* 0x000fe20007ffe0ff */
[----:B-1----:R-:W-:-:S04]  /*4bd0*/  @!P5 FADD R12, R12, R8 ;  /* 0x000000080c0cd221 */ /* 0x002fc80000000000 */
[----:B--2---:R-:W-:Y:S02]  /*4be0*/  @!P6 FADD R12, R12, R9 ;  /* 0x000000090c0ce221 */ /* 0x004fe40000000000 */
[----:B------:R-:W1:Y:S02]  /*4bf0*/  LDS.128 R8, [R17+0x20] ;  /* 0x0000200011087984 */ /* 0x000e640000000c00 */
[----:B------:R-:W-:Y:S02]  /*4c00*/  @!P0 FADD R12, R12, R29 ;  /* 0x0000001d0c0c8221 */ /* 0x000fe40000000000 */
[----:B------:R-:W2:Y:S02]  /*4c10*/  @!P2 LDS R29, [R27+0x1c] ;  /* 0x00001c001b1da984 */ /* 0x000ea40000000800 */
[----:B---3--:R-:W-:Y:S01]  /*4c20*/  @!P1 FADD R12, R12, R15 ;  /* 0x0000000f0c0c9221 */ /* 0x008fe20000000000 */
[----:B-1----:R-:W-:Y:S02]  /*4c30*/  ISETP.NE.AND P3, PT, R8, RZ, PT ;  /* 0x000000ff0800720c */ /* 0x002fe40003f65270 */
[----:B------:R-:W-:Y:S01]  /*4c40*/  ISETP.NE.AND P4, PT, R9, RZ, PT ;  /* 0x000000ff0900720c */ /* 0x000fe20003f85270 */
[----:B--2---:R-:W-:Y:S01]  /*4c50*/  @!P2 FADD R12, R12, R29 ;  /* 0x0000001d0c0ca221 */ /* 0x004fe20000000000 */
[----:B------:R-:W-:-:S02]  /*4c60*/  ISETP.NE.AND P5, PT, R10, RZ, PT ;  /* 0x000000ff0a00720c */ /* 0x000fc40003fa5270 */
[----:B------:R-:W-:-:S07]  /*4c70*/  ISETP.NE.AND P6, PT, R11, RZ, PT ;  /* 0x000000ff0b00720c */ /* 0x000fce0003fc5270 */
[----:B------:R-:W1:Y:S01]  /*4c80*/  @!P3 LDS R9, [R27+0x20] ;  /* 0x000020001b09b984 */ /* 0x000e620000000800 */
[----:B------:R-:W-:-:S03]  /*4c90*/  @!P3 VIADD R13, R13, 0x1 ;  /* 0x000000010d0db836 */ /* 0x000fc60000000000 */
[----:B------:R-:W2:Y:S01]  /*4ca0*/  @!P4 LDS R15, [R27+0x24] ;  /* 0x000024001b0fc984 */ /* 0x000ea20000000800 */
[----:B------:R-:W-:-:S03]  /*4cb0*/  @!P4 VIADD R13, R13, 0x1 ;  /* 0x000000010d0dc836 */ /* 0x000fc60000000000 */
[----:B------:R-:W-:Y:S01]  /*4cc0*/  @!P6 LDS R29, [R27+0x2c] ;  /* 0x00002c001b1de984 */ /* 0x000fe20000000800 */
[----:B------:R-:W-:-:S05]  /*4cd0*/  @!P5 VIADD R13, R13, 0x1 ;  /* 0x000000010d0dd836 */ /* 0x000fca0000000000 */
[----:B------:R-:W-:Y:S01]  /*4ce0*/  @!P6 IADD3 R13, PT, PT, R13, 0x1, RZ ;  /* 0x000000010d0de810 */ /* 0x000fe20007ffe0ff */
[----:B-1----:R-:W-:Y:S02]  /*4cf0*/  @!P3 FADD R12, R12, R9 ;  /* 0x000000090c0cb221 */ /* 0x002fe40000000000 */
[----:B------:R-:W1:Y:S02]  /*4d00*/  LDS.128 R8, [R17+0x30] ;  /* 0x0000300011087984 */ /* 0x000e640000000c00 */
[----:B--2---:R-:W-:Y:S02]  /*4d10*/  @!P4 FADD R12, R12, R15 ;  /* 0x0000000f0c0cc221 */ /* 0x004fe40000000000 */
[----:B------:R-:W2:Y:S01]  /*4d20*/  @!P5 LDS R15, [R27+0x28] ;  /* 0x000028001b0fd984 */ /* 0x000ea20000000800 */
[----:B-1----:R-:W-:Y:S02]  /*4d30*/  ISETP.NE.AND P0, PT, R8, RZ, PT ;  /* 0x000000ff0800720c */ /* 0x002fe40003f05270 */
[----:B------:R-:W-:Y:S01]  /*4d40*/  ISETP.NE.AND P1, PT, R9, RZ, PT ;  /* 0x000000ff0900720c */ /* 0x000fe20003f25270 */
[----:B--2---:R-:W-:Y:S01]  /*4d50*/  @!P5 FADD R12, R12, R15 ;  /* 0x0000000f0c0cd221 */ /* 0x004fe20000000000 */
[----:B------:R-:W-:-:S02]  /*4d60*/  ISETP.NE.AND P2, PT, R10, RZ, PT ;  /* 0x000000ff0a00720c */ /* 0x000fc40003f45270 */
[----:B------:R-:W-:Y:S01]  /*4d70*/  ISETP.NE.AND P3, PT, R11, RZ, PT ;  /* 0x000000ff0b00720c */ /* 0x000fe20003f65270 */
[----:B------:R-:W-:-:S06]  /*4d80*/  @!P6 FADD R12, R12, R29 ;  /* 0x0000001d0c0ce221 */ /* 0x000fcc0000000000 */
        /* <DEDUP_REMOVED lines=343> */
[----:B------:R-:W-:-:S04]  /*6300*/  @!P4 VIADD R13, R13, 0x1 ;  /* 0x000000010d0dc836 */ /* 0x000fc80000000000 */
        /* <DEDUP_REMOVED lines=9> */
[----:B------:R-:W-:Y:S01]  /*63a0*/  ISETP.NE.AND P2, PT, R10, RZ, PT ;  /* 0x000000ff0a00720c */ /* 0x000fe20003f45270 */
[----:B------:R-:W1:Y:S01]  /*63b0*/  @!P6 LDS R15, [R27+0x17c] ;  /* 0x00017c001b0fe984 */ /* 0x000e620000000800 */
[----:B------:R-:W-:-:S07]  /*63c0*/  ISETP.NE.AND P3, PT, R11, RZ, PT ;  /* 0x000000ff0b00720c */ /* 0x000fce0003f65270 */
[----:B------:R-:W2:Y:S01]  /*63d0*/  @!P0 LDS R9, [R27+0x180] ;  /* 0x000180001b098984 */ /* 0x000ea20000000800 */
[----:B------:R-:W-:-:S03]  /*63e0*/  @!P0 VIADD R13, R13, 0x1 ;  /* 0x000000010d0d8836 */ /* 0x000fc60000000000 */
[----:B------:R-:W3:Y:S01]  /*63f0*/  @!P1 LDS R11, [R27+0x184] ;  /* 0x000184001b0b9984 */ /* 0x000ee20000000800 */
[----:B------:R-:W-:-:S03]  /*6400*/  @!P1 VIADD R13, R13, 0x1 ;  /* 0x000000010d0d9836 */ /* 0x000fc60000000000 */
[----:B------:R-:W4:Y:S01]  /*6410*/  @!P2 LDS R29, [R27+0x188] ;  /* 0x000188001b1da984 */ /* 0x000f220000000800 */
[----:B------:R-:W-:-:S03]  /*6420*/  @!P2 VIADD R13, R13, 0x1 ;  /* 0x000000010d0da836 */ /* 0x000fc60000000000 */
[----:B------:R-:W5:Y:S02]  /*6430*/  @!P3 LDS R8, [R27+0x18c] ;  /* 0x00018c001b08b984 */ /* 0x000f640000000800 */
[----:B------:R-:W-:Y:S01]  /*6440*/  @!P3 IADD3 R13, PT, PT, R13, 0x1, RZ ;  /* 0x000000010d0db810 */ /* 0x000fe20007ffe0ff */
[----:B-1----:R-:W-:-:S04]  /*6450*/  @!P6 FADD R12, R12, R15 ;  /* 0x0000000f0c0ce221 */ /* 0x002fc80000000000 */
[----:B--2---:R-:W-:Y:S01]  /*6460*/  @!P0 FADD R12, R12, R9 ;  /* 0x000000090c0c8221 */ /* 0x004fe20000000000 */
[----:B------:R-:W-:-:S03]  /*6470*/  ISETP.NE.AND P0, PT, R13, RZ, PT ;  /* 0x000000ff0d00720c */ /* 0x000fc60003f05270 */
[----:B---3--:R-:W-:-:S04]  /*6480*/  @!P1 FADD R12, R12, R11 ;  /* 0x0000000b0c0c9221 */ /* 0x008fc80000000000 */
[----:B----4-:R-:W-:-:S04]  /*6490*/  @!P2 FADD R12, R12, R29 ;  /* 0x0000001d0c0ca221 */ /* 0x010fc80000000000 */
[----:B-----5:R-:W-:Y:S02]  /*64a0*/  @!P3 FADD R12, R12, R8 ;  /* 0x000000080c0cb221 */ /* 0x020fe40000000000 */
[----:B------:R-:W-:Y:S05]  /*64b0*/  @!P0 BRA `(.L_x_16) ;  /* 0x0000000000488947 */ /* 0x000fea0003800000 */
[----:B------:R-:W-:Y:S01]  /*64c0*/  I2FP.F32.S32 R13, R13 ;  /* 0x0000000d000d7245 */ /* 0x000fe20000201400 */
[----:B------:R-:W-:Y:S03]  /*64d0*/  BSSY.RECONVERGENT B2, `(.L_x_17) ;  /* 0x000000d000027945 */ /* 0x000fe60003800200 */
[----:B------:R-:W1:Y:S08]  /*64e0*/  MUFU.RCP R9, R13 ;  /* 0x0000000d00097308 */ /* 0x000e700000001000 */
[----:B------:R-:W2:Y:S01]  /*64f0*/  FCHK P0, R12, R13 ;  /* 0x0000000d0c007302 */ /* 0x000ea20000000000 */
[----:B-1----:R-:W-:-:S04]  /*6500*/  FFMA R4, -R13, R9, 1 ;  /* 0x3f8000000d047423 */ /* 0x002fc80000000109 */
[----:B------:R-:W-:-:S04]  /*6510*/  FFMA R9, R9, R4, R9 ;  /* 0x0000000409097223 */ /* 0x000fc80000000009 */
[----:B------:R-:W-:-:S04]  /*6520*/  FFMA R4, R9, R12, RZ ;  /* 0x0000000c09047223 */ /* 0x000fc800000000ff */
[----:B------:R-:W-:-:S04]  /*6530*/  FFMA R11, -R13, R4, R12 ;  /* 0x000000040d0b7223 */ /* 0x000fc8000000010c */
[----:B------:R-:W-:Y:S01]  /*6540*/  FFMA R9, R9, R11, R4 ;  /* 0x0000000b09097223 */ /* 0x000fe20000000004 */
[----:B--2---:R-:W-:Y:S06]  /*6550*/  @!P0 BRA `(.L_x_18) ;  /* 0x0000000000108947 */ /* 0x004fec0003800000 */
[----:B------:R-:W-:Y:S01]  /*6560*/  IMAD.MOV.U32 R9, RZ, RZ, R13 ;  /* 0x000000ffff097224 */ /* 0x000fe200078e000d */
[----:B------:R-:W-:-:S07]  /*6570*/  MOV R13, 0x6590 ;  /* 0x00006590000d7802 */ /* 0x000fce0000000f00 */
[----:B0-----:R-:W-:Y:S05]  /*6580*/  CALL.REL.NOINC `($__internal_0_$__cuda_sm3x_div_rn_noftz_f32_slowpath) ;  /* 0x0000004800dc7944 */ /* 0x001fea0003c00000 */
[----:B------:R-:W-:-:S07]  /*6590*/  IMAD.MOV.U32 R9, RZ, RZ, R10 ;  /* 0x000000ffff097224 */ /* 0x000fce00078e000a */
.L_x_18:
[----:B------:R-:W-:Y:S05]  /*65a0*/  BSYNC.RECONVERGENT B2 ;  /* 0x0000000000027941 */ /* 0x000fea0003800200 */
.L_x_17:
[----:B------:R1:W-:Y:S01]  /*65b0*/  STS [R18], R9 ;  /* 0x0000000912007388 */ /* 0x0003e20000000800 */
[----:B------:R-:W-:Y:S01]  /*65c0*/  IMAD.MOV.U32 R20, RZ, RZ, R9 ;  /* 0x000000ffff147224 */ /* 0x000fe200078e0009 */
[----:B------:R-:W-:-:S07]  /*65d0*/  MOV R4, R9 ;  /* 0x0000000900047202 */ /* 0x000fce0000000f00 */
.L_x_16:
[----:B------:R-:W-:Y:S05]  /*65e0*/  BSYNC.RECONVERGENT B1 ;  /* 0x0000000000017941 */ /* 0x000fea0003800200 */
.L_x_15:
[----:B-1----:R-:W1:Y:S01]  /*65f0*/  LDS.128 R8, [R17] ;  /* 0x0000000011087984 */ /* 0x002e620000000c00 */
[----:B------:R-:W-:Y:S03]  /*6600*/  BSSY.RECONVERGENT B1, `(.L_x_19) ;  /* 0x00001bf000017945 */ /* 0x000fe60003800200 */
[----:B------:R-:W2:Y:S01]  /*6610*/  LDS.128 R12, [R17+0x10] ;  /* 0x00001000110c7984 */ /* 0x000ea20000000c00 */
[----:B-1----:R-:W-:Y:S02]  /*6620*/  ISETP.NE.AND P2, PT, R8, 0x1, PT ;  /* 0x000000010800780c */ /* 0x002fe40003f45270 */
[----:B------:R-:W-:Y:S02]  /*6630*/  ISETP.NE.AND P3, PT, R9, 0x1, PT ;  /* 0x000000010900780c */ /* 0x000fe40003f65270 */
[----:B------:R-:W-:Y:S02]  /*6640*/  ISETP.NE.AND P4, PT, R10, 0x1, PT ;  /* 0x000000010a00780c */ /* 0x000fe40003f85270 */
[----:B------:R-:W-:-:S02]  /*6650*/  ISETP.NE.AND P5, PT, R11, 0x1, PT ;  /* 0x000000010b00780c */ /* 0x000fc40003fa5270 */
[----:B--2---:R-:W-:Y:S01]  /*6660*/  ISETP.NE.AND P6, PT, R12, 0x1, PT ;  /* 0x000000010c00780c */ /* 0x004fe20003fc5270 */
[----:B------:R-:W-:Y:S01]  /*6670*/  IMAD.MOV.U32 R12, RZ, RZ, RZ ;  /* 0x000000ffff0c7224 */ /* 0x000fe200078e00ff */
[----:B------:R-:W-:Y:S01]  /*6680*/  ISETP.NE.AND P0, PT, R13, 0x1, PT ;  /* 0x000000010d00780c */ /* 0x000fe20003f05270 */
[----:B------:R-:W-:Y:S01]  /*6690*/  IMAD.MOV.U32 R13, RZ, RZ, RZ ;  /* 0x000000ffff0d7224 */ /* 0x000fe200078e00ff */
[----:B------:R-:W-:Y:S01]  /*66a0*/  ISETP.NE.AND P1, PT, R14, 0x1, PT ;  /* 0x000000010e00780c */ /* 0x000fe20003f25270 */
[----:B------:R-:W1:Y:S01]  /*66b0*/  @!P2 LDS R8, [R27] ;  /* 0x000000001b08a984 */ /* 0x000e620000000800 */
[----:B------:R-:W-:-:S03]  /*66c0*/  @!P2 IMAD.MOV.U32 R13, RZ, RZ, 0x1 ;  /* 0x00000001ff0da424 */ /* 0x000fc600078e00ff */
[----:B------:R-:W2:Y:S02]  /*66d0*/  @!P3 LDS R9, [R27+0x4] ;  /* 0x000004001b09b984 */ /* 0x000ea40000000800 */
[----:B------:R-:W-:Y:S02]  /*66e0*/  @!P3 IADD3 R13, PT, PT, R13, 0x1, RZ ;  /* 0x000000010d0db810 */ /* 0x000fe40007ffe0ff */
[----:B------:R-:W3:Y:S03]  /*66f0*/  @!P4 LDS R11, [R27+0x8] ;  /* 0x000008001b0bc984 */ /* 0x000ee60000000800 */
[----:B------:R-:W-:Y:S01]  /*6700*/  @!P4 VIADD R13, R13, 0x1 ;  /* 0x000000010d0dc836 */ /* 0x000fe20000000000 */
[----:B------:R-:W-:Y:S03]  /*6710*/  @!P0 LDS R29, [R27+0x14] ;  /* 0x000014001b1d8984 */ /* 0x000fe60000000800 */
[----:B------:R-:W-:-:S04]  /*6720*/  @!P5 VIADD R13, R13, 0x1 ;  /* 0x000000010d0dd836 */ /* 0x000fc80000000000 */
[----:B------:R-:W-:-:S05]  /*6730*/  @!P6 VIADD R13, R13, 0x1 ;  /* 0x000000010d0de836 */ /* 0x000fca0000000000 */
[----:B------:R-:W-:-:S05]  /*6740*/  @!P0 IADD3 R13, PT, PT, R13, 0x1, RZ ;  /* 0x000000010d0d8810 */ /* 0x000fca0007ffe0ff */
[----:B------:R-:W-:Y:S02]  /*6750*/  @!P1 VIADD R13, R13, 0x1 ;  /* 0x000000010d0d9836 */ /* 0x000fe40000000000 */
[----:B-1----:R-:W-:Y:S01]  /*6760*/  @!P2 FADD R12, RZ, R8 ;  /* 0x00000008ff0ca221 */ /* 0x002fe20000000000 */
[----:B------:R-:W-:Y:S01]  /*6770*/  ISETP.NE.AND P2, PT, R15, 0x1, PT ;  /* 0x000000010f00780c */ /* 0x000fe20003f45270 */
[----:B------:R-:W1:Y:S02]  /*6780*/  @!P5 LDS R8, [R27+0xc] ;  /* 0x00000c001b08d984 */ /* 0x000e640000000800 */
[----:B--2---:R-:W-:Y:S02]  /*6790*/  @!P3 FADD R12, R12, R9 ;  /* 0x000000090c0cb221 */ /* 0x004fe40000000000 */
[----:B------:R-:W2:Y:S02]  /*67a0*/  @!P6 LDS R9, [R27+0x10] ;  /* 0x000010001b09e984 */ /* 0x000ea40000000800 */
[----:B---3--:R-:W-:-:S02]  /*67b0*/  @!P4 FADD R12, R12, R11 ;  /* 0x0000000b0c0cc221 */ /* 0x008fc40000000000 */
[----:B------:R-:W3:Y:S04]  /*67c0*/  @!P1 LDS R15, [R27+0x18] ;  /* 0x000018001b0f9984 */ /* 0x000ee80000000800 */
[----:B------:R-:W-:Y:S02]  /*67d0*/  @!P2 VIADD R13, R13, 0x1 ;  /* 0x000000010d0da836 */ /* 0x000fe40000000000 */
[----:B-1----:R-:W-:-:S04]  /*67e0*/  @!P5 FADD R12, R12, R8 ;  /* 0x000000080c0cd221 */ /* 0x002fc80000000000 */
[----:B--2---:R-:W-:Y:S02]  /*67f0*/  @!P6 FADD R12, R12, R9 ;  /* 0x000000090c0ce221 */ /* 0x004fe40000000000 */
[----:B------:R-:W1:Y:S02]  /*6800*/  LDS.128 R8, [R17+0x20] ;  /* 0x0000200011087984 */ /* 0x000e640000000c00 */
[----:B------:R-:W-:Y:S02]  /*6810*/  @!P0 FADD R12, R12, R29 ;  /* 0x0000001d0c0c8221 */ /* 0x000fe40000000000 */
[----:B------:R-:W2:Y:S02]  /*6820*/  @!P2 LDS R29, [R27+0x1c] ;  /* 0x00001c001b1da984 */ /* 0x000ea40000000800 */
[----:B---3--:R-:W-:Y:S01]  /*6830*/  @!P1 FADD R12, R12, R15 ;  /* 0x0000000f0c0c9221 */ /* 0x008fe20000000000 */
[----:B-1----:R-:W-:Y:S02]  /*6840*/  ISETP.NE.AND P3, PT, R8, 0x1, PT ;  /* 0x000000010800780c */ /* 0x002fe40003f65270 */
[----:B------:R-:W-:Y:S01]  /*6850*/  ISETP.NE.AND P4, PT, R9, 0x1, PT ;  /* 0x000000010900780c */ /* 0x000fe20003f85270 */
[----:B--2---:R-:W-:Y:S01]  /*6860*/  @!P2 FADD R12, R12, R29 ;  /* 0x0000001d0c0ca221 */ /* 0x004fe20000000000 */
[----:B------:R-:W-:-:S02]  /*6870*/  ISETP.NE.AND P5, PT, R10, 0x1, PT ;  /* 0x000000010a00780c */ /* 0x000fc40003fa5270 */
[----:B------:R-:W-:-:S07]  /*6880*/  ISETP.NE.AND P6, PT, R11, 0x1, PT ;  /* 0x000000010b00780c */ /* 0x000fce0003fc5270 */
[----:B------:R-:W1:Y:S01]  /*6890*/  @!P3 LDS R9, [R27+0x20] ;  /* 0x000020001b09b984 */ /* 0x000e620000000800 */
[----:B------:R-:W-:-:S03]  /*68a0*/  @!P3 VIADD R13, R13, 0x1 ;  /* 0x000000010d0db836 */ /* 0x000fc60000000000 */
[----:B------:R-:W2:Y:S02]  /*68b0*/  @!P4 LDS R15, [R27+0x24] ;  /* 0x000024001b0fc984 */ /* 0x000ea40000000800 */
[----:B------:R-:W-:Y:S02]  /*68c0*/  @!P4 IADD3 R13, PT, PT, R13, 0x1, RZ ;  /* 0x000000010d0dc810 */ /* 0x000fe40007ffe0ff */
[----:B------:R-:W-:Y:S03]  /*68d0*/  @!P6 LDS R29, [R27+0x2c] ;  /* 0x00002c001b1de984 */ /* 0x000fe60000000800 */
[----:B------:R-:W-:-:S04]  /*68e0*/  @!P5 VIADD R13, R13, 0x1 ;  /* 0x000000010d0dd836 */ /* 0x000fc80000000000 */
[----:B------:R-:W-:Y:S02]  /*68f0*/  @!P6 VIADD R13, R13, 0x1 ;  /* 0x000000010d0de836 */ /* 0x000fe40000000000 */
[----:B-1----:R-:W-:Y:S02]  /*6900*/  @!P3 FADD R12, R12, R9 ;  /* 0x000000090c0cb221 */ /* 0x002fe40000000000 */
[----:B------:R-:W1:Y:S02]  /*6910*/  LDS.128 R8, [R17+0x30] ;  /* 0x0000300011087984 */ /* 0x000e640000000c00 */
[----:B--2---:R-:W-:Y:S02]  /*6920*/  @!P4 FADD R12, R12, R15 ;  /* 0x0000000f0c0cc221 */ /* 0x004fe40000000000 */
[----:B------:R-:W2:Y:S01]  /*6930*/  @!P5 LDS R15, [R27+0x28] ;  /* 0x000028001b0fd984 */ /* 0x000ea20000000800 */
[----:B-1----:R-:W-:Y:S02]  /*6940*/  ISETP.NE.AND P0, PT, R8, 0x1, PT ;  /* 0x000000010800780c */ /* 0x002fe40003f05270 */
[----:B------:R-:W-:Y:S01]  /*6950*/  ISETP.NE.AND P1, PT, R9, 0x1, PT ;  /* 0x000000010900780c */ /* 0x000fe20003f25270 */
[----:B--2---:R-:W-:Y:S01]  /*6960*/  @!P5 FADD R12, R12, R15 ;  /* 0x0000000f0c0cd221 */ /* 0x004fe20000000000 */
[----:B------:R-:W-:-:S02]  /*6970*/  ISETP.NE.AND P2, PT, R10, 0x1, PT ;  /* 0x000000010a00780c */ /* 0x000fc40003f45270 */
[----:B------:R-:W-:Y:S01]  /*6980*/  ISETP.NE.AND P3, PT, R11, 0x1, PT ;  /* 0x000000010b00780c */ /* 0x000fe20003f65270 */
[----:B------:R-:W-:-:S06]  /*6990*/  @!P6 FADD R12, R12, R29 ;  /* 0x0000001d0c0ce221 */ /* 0x000fcc0000000000 */
        /* <DEDUP_REMOVED lines=273> */
[----:B------:R-:W-:-:S03]  /*7ab0*/  @!P1 IADD3 R13, PT, PT, R13, 0x1, RZ ;  /* 0x000000010d0d9810 */ /* 0x000fc60007ffe0ff */
[----:B------:R-:W2:Y:S02]  /*7ac0*/  @!P2 LDS R15, [R27+0x134] ;  /* 0x000134001b0fa984 */ /* 0x000ea40000000800 */
[----:B------:R-:W-:Y:S02]  /*7ad0*/  @!P2 VIADD R13, R13, 0x1 ;  /* 0x000000010d0da836 */ /* 0x000fe40000000000 */
[----:B------:R-:W-:Y:S02]  /*7ae0*/  @!P4 LDS R29, [R27+0x13c] ;  /* 0x00013c001b1dc984 */ /* 0x000fe40000000800 */
[----:B------:R-:W-:-:S05]  /*7af0*/  @!P3 VIADD R13, R13, 0x1 ;  /* 0x000000010d0db836 */ /* 0x000fca0000000000 */
[----:B------:R-:W-:Y:S01]  /*7b00*/  @!P4 IADD3 R13, PT, PT, R13, 0x1, RZ ;  /* 0x000000010d0dc810 */ /* 0x000fe20007ffe0ff */
        /* <DEDUP_REMOVED lines=12> */
[----:B------:R-:W2:Y:S01]  /*7bd0*/  @!P6 LDS R15, [R27+0x144] ;  /* 0x000144001b0fe984 */ /* 0x000ea20000000800 */
[----:B------:R-:W-:-:S03]  /*7be0*/  @!P6 VIADD R13, R13, 0x1 ;  /* 0x000000010d0de836 */ /* 0x000fc60000000000 */
[----:B------:R-:W-:Y:S02]  /*7bf0*/  @!P1 LDS R29, [R27+0x14c] ;  /* 0x00014c001b1d9984 */ /* 0x000fe40000000800 */
[----:B------:R-:W-:-:S05]  /*7c00*/  @!P0 IADD3 R13, PT, PT, R13, 0x1, RZ ;  /* 0x000000010d0d8810 */ /* 0x000fca0007ffe0ff */
        /* <DEDUP_REMOVED lines=48> */
[----:B------:R-:W-:-:S05]  /*7f10*/  @!P4 VIADD R13, R13, 0x1 ;  /* 0x000000010d0dc836 */ /* 0x000fca0000000000 */
        /* <DEDUP_REMOVED lines=9> */
[----:B------:R-:W-:Y:S01]  /*7fb0*/  ISETP.NE.AND P2, PT, R10, 0x1, PT ;  /* 0x000000010a00780c */ /* 0x000fe20003f45270 */
[----:B------:R-:W1:Y:S01]  /*7fc0*/  @!P6 LDS R15, [R27+0x17c] ;  /* 0x00017c001b0fe984 */ /* 0x000e620000000800 */
[----:B------:R-:W-:-:S07]  /*7fd0*/  ISETP.NE.AND P3, PT, R11, 0x1, PT ;  /* 0x000000010b00780c */ /* 0x000fce0003f65270 */
[----:B------:R-:W2:Y:S01]  /*7fe0*/  @!P0 LDS R9, [R27+0x180] ;  /* 0x000180001b098984 */ /* 0x000ea20000000800 */
[----:B------:R-:W-:-:S03]  /*7ff0*/  @!P0 VIADD R13, R13, 0x1 ;  /* 0x000000010d0d8836 */ /* 0x000fc60000000000 */
[----:B------:R-:W3:Y:S02]  /*8000*/  @!P1 LDS R11, [R27+0x184] ;  /* 0x000184001b0b9984 */ /* 0x000ee40000000800 */
[----:B------:R-:W-:Y:S02]  /*8010*/  @!P1 IADD3 R13, PT, PT, R13, 0x1, RZ ;  /* 0x000000010d0d9810 */ /* 0x000fe40007ffe0ff */
[----:B------:R-:W4:Y:S03]  /*8020*/  @!P2 LDS R29, [R27+0x188] ;  /* 0x000188001b1da984 */ /* 0x000f260000000800 */
[----:B------:R-:W-:Y:S01]  /*8030*/  @!P2 VIADD R13, R13, 0x1 ;  /* 0x000000010d0da836 */ /* 0x000fe20000000000 */
[----:B------:R-:W5:Y:S03]  /*8040*/  @!P3 LDS R8, [R27+0x18c] ;  /* 0x00018c001b08b984 */ /* 0x000f660000000800 */
[----:B------:R-:W-:-:S02]  /*8050*/  @!P3 VIADD R13, R13, 0x1 ;  /* 0x000000010d0db836 */ /* 0x000fc40000000000 */
        /* <DEDUP_REMOVED lines=17> */
[----:B------:R-:W-:Y:S02]  /*8170*/  MOV R9, R13 ;  /* 0x0000000d00097202 */ /* 0x000fe40000000f00 */
[----:B------:R-:W-:-:S07]  /*8180*/  MOV R13, 0x81a0 ;  /* 0x000081a0000d7802 */ /* 0x000fce0000000f00 */
[----:B0-----:R-:W-:Y:S05]  /*8190*/  CALL.REL.NOINC `($__internal_0_$__cuda_sm3x_div_rn_noftz_f32_slowpath) ;  /* 0x0000002c00d87944 */ /* 0x001fea0003c00000 */
[----:B------:R-:W-:-:S07]  /*81a0*/  IMAD.MOV.U32 R9, RZ, RZ, R10 ;  /* 0x000000ffff097224 */ /* 0x000fce00078e000a */
.L_x_22:
[----:B------:R-:W-:Y:S05]  /*81b0*/  BSYNC.RECONVERGENT B2 ;  /* 0x0000000000027941 */ /* 0x000fea0003800200 */
.L_x_21:
[----:B------:R1:W-:Y:S01]  /*81c0*/  STS [R18+0x4], R9 ;  /* 0x0000040912007388 */ /* 0x0003e20000000800 */
[----:B------:R-:W-:Y:S01]  /*81d0*/  IMAD.MOV.U32 R21, RZ, RZ, R9 ;  /* 0x000000ffff157224 */ /* 0x000fe200078e0009 */
[----:B------:R-:W-:-:S07]  /*81e0*/  MOV R5, R9 ;  /* 0x0000000900057202 */ /* 0x000fce0000000f00 */
.L_x_20:
[----:B------:R-:W-:Y:S05]  /*81f0*/  BSYNC.RECONVERGENT B1 ;  /* 0x0000000000017941 */ /* 0x000fea0003800200 */
.L_x_19:
[----:B-1----:R-:W1:Y:S01]  /*8200*/  LDS.128 R8, [R17] ;  /* 0x0000000011087984 */ /* 0x002e620000000c00 */
[----:B------:R-:W2:Y:S01]  /*8210*/  S2UR UR5, SR_CgaCtaId ;  /* 0x00000000000579c3 */ /* 0x000ea20000008800 */
[----:B------:R-:W-:Y:S01]  /*8220*/  UMOV UR4, 0x400 ;  /* 0x0000040000047882 */ /* 0x000fe20000000000 */
[----:B------:R-:W-:Y:S01]  /*8230*/  IMAD.MOV.U32 R27, RZ, RZ, RZ ;  /* 0x000000ffff1b7224 */ /* 0x000fe200078e00ff */
[----:B------:R-:W3:Y:S01]  /*8240*/  LDS.128 R12, [R17+0x10] ;  /* 0x00001000110c7984 */ /* 0x000ee20000000c00 */
[----:B------:R-:W-:Y:S01]  /*8250*/  BSSY.RECONVERGENT B1, `(.L_x_23) ;  /* 0x00001bf000017945 */ /* 0x000fe20003800200 */
[----:B--2---:R-:W-:Y:S01]  /*8260*/  ULEA UR4, UR5, UR4, 0x18 ;  /* 0x0000000405047291 */ /* 0x004fe2000f8ec0ff */
[----:B-1----:R-:W-:Y:S02]  /*8270*/  ISETP.NE.AND P2, PT, R8, 0x2, PT ;  /* 0x000000020800780c */ /* 0x002fe40003f45270 */
[----:B------:R-:W-:Y:S02]  /*8280*/  ISETP.NE.AND P3, PT, R9, 0x2, PT ;  /* 0x000000020900780c */ /* 0x000fe40003f65270 */
[----:B------:R-:W-:-:S02]  /*8290*/  ISETP.NE.AND P4, PT, R10, 0x2, PT ;  /* 0x000000020a00780c */ /* 0x000fc40003f85270 */
[----:B------:R-:W-:Y:S02]  /*82a0*/  ISETP.NE.AND P5, PT, R11, 0x2, PT ;  /* 0x000000020b00780c */ /* 0x000fe40003fa5270 */
[----:B---3--:R-:W-:Y:S01]  /*82b0*/  ISETP.NE.AND P6, PT, R12, 0x2, PT ;  /* 0x000000020c00780c */ /* 0x008fe20003fc5270 */
[----:B------:R-:W-:Y:S01]  /*82c0*/  IMAD.MOV.U32 R12, RZ, RZ, RZ ;  /* 0x000000ffff0c7224 */ /* 0x000fe200078e00ff */
[----:B------:R-:W-:Y:S02]  /*82d0*/  ISETP.NE.AND P0, PT, R13, 0x2, PT ;  /* 0x000000020d00780c */ /* 0x000fe40003f05270 */
[----:B------:R-:W-:Y:S01]  /*82e0*/  ISETP.NE.AND P1, PT, R14, 0x2, PT ;  /* 0x000000020e00780c */ /* 0x000fe20003f25270 */
[----:B------:R-:W1:Y:S01]  /*82f0*/  @!P2 LDS R8, [UR4] ;  /* 0x00000004ff08a984 */ /* 0x000e620008000800 */
[----:B------:R-:W-:-:S03]  /*8300*/  @!P2 MOV R12, 0x1 ;  /* 0x00000001000ca802 */ /* 0x000fc60000000f00 */
[----:B------:R-:W2:Y:S02]  /*8310*/  @!P3 LDS R10, [UR4+0x4] ;  /* 0x00000404ff0ab984 */ /* 0x000ea40008000800 */
[----:B------:R-:W-:Y:S02]  /*8320*/  @!P3 VIADD R12, R12, 0x1 ;  /* 0x000000010c0cb836 */ /* 0x000fe40000000000 */
[----:B------:R-:W3:Y:S02]  /*8330*/  @!P4 LDS R28, [UR4+0x8] ;  /* 0x00000804ff1cc984 */ /* 0x000ee40008000800 */
[----:B------:R-:W-:Y:S02]  /*8340*/  @!P4 VIADD R12, R12, 0x1 ;  /* 0x000000010c0cc836 */ /* 0x000fe40000000000 */
[----:B------:R-:W-:Y:S03]  /*8350*/  @!P0 LDS R13, [UR4+0x14] ;  /* 0x00001404ff0d8984 */ /* 0x000fe60008000800 */
[----:B------:R-:W-:-:S05]  /*8360*/  @!P5 IADD3 R12, PT, PT, R12, 0x1, RZ ;  /* 0x000000010c0cd810 */ /* 0x000fca0007ffe0ff */
[----:B------:R-:W-:-:S04]  /*8370*/  @!P6 VIADD R12, R12, 0x1 ;  /* 0x000000010c0ce836 */ /* 0x000fc80000000000 */
[----:B------:R-:W-:-:S05]  /*8380*/  @!P0 VIADD R12, R12, 0x1 ;  /* 0x000000010c0c8836 */ /* 0x000fca0000000000 */
[----:B------:R-:W-:Y:S01]  /*8390*/  @!P1 IADD3 R12, PT, PT, R12, 0x1, RZ ;  /* 0x000000010c0c9810 */ /* 0x000fe20007ffe0ff */
[----:B-1----:R-:W-:Y:S01]  /*83a0*/  @!P2 FADD R27, RZ, R8 ;  /* 0x00000008ff1ba221 */ /* 0x002fe20000000000 */
[----:B------:R-:W-:Y:S01]  /*83b0*/  ISETP.NE.AND P2, PT, R15, 0x2, PT ;  /* 0x000000020f00780c */ /* 0x000fe20003f45270 */
[----:B------:R-:W1:Y:S02]  /*83c0*/  @!P5 LDS R8, [UR4+0xc] ;  /* 0x00000c04ff08d984 */ /* 0x000e640008000800 */
[----:B--2---:R-:W-:-:S04]  /*83d0*/  @!P3 FADD R27, R27, R10 ;  /* 0x0000000a1b1bb221 */ /* 0x004fc80000000000 */
[----:B---3--:R-:W-:Y:S02]  /*83e0*/  @!P4 FADD R27, R27, R28 ;  /* 0x0000001c1b1bc221 */ /* 0x008fe40000000000 */
[----:B------:R-:W2:Y:S04]  /*83f0*/  @!P6 LDS R28, [UR4+0x10] ;  /* 0x00001004ff1ce984 */ /* 0x000ea80008000800 */
[----:B------:R-:W-:Y:S02]  /*8400*/  @!P2 VIADD R12, R12, 0x1 ;  /* 0x000000010c0ca836 */ /* 0x000fe40000000000 */
[----:B-1----:R-:W-:Y:S02]  /*8410*/  @!P5 FADD R27, R27, R8 ;  /* 0x000000081b1bd221 */ /* 0x002fe40000000000 */
[----:B------:R-:W1:Y:S02]  /*8420*/  LDS.128 R8, [R17+0x20] ;  /* 0x0000200011087984 */ /* 0x000e640000000c00 */
[----:B--2---:R-:W-:-:S04]  /*8430*/  @!P6 FADD R27, R27, R28 ;  /* 0x0000001c1b1be221 */ /* 0x004fc80000000000 */
[----:B------:R-:W-:Y:S02]  /*8440*/  @!P0 FADD R27, R27, R13 ;  /* 0x0000000d1b1b8221 */ /* 0x000fe40000000000 */
[----:B------:R-:W2:Y:S01]  /*8450*/  @!P1 LDS R13, [UR4+0x18] ;  /* 0x00001804ff0d9984 */ /* 0x000ea20008000800 */
[----:B-1----:R-:W-:-:S03]  /*8460*/  ISETP.NE.AND P3, PT, R8, 0x2, PT ;  /* 0x000000020800780c */ /* 0x002fc60003f65270 */
[----:B------:R-:W1:Y:S01]  /*8470*/  @!P2 LDS R8, [UR4+0x1c] ;  /* 0x00001c04ff08a984 */ /* 0x000e620008000800 */
[----:B------:R-:W-:Y:S02]  /*8480*/  ISETP.NE.AND P4, PT, R9, 0x2, PT ;  /* 0x000000020900780c */ /* 0x000fe40003f85270 */
[----:B------:R-:W-:Y:S02]  /*8490*/  ISETP.NE.AND P5, PT, R10, 0x2, PT ;  /* 0x000000020a00780c */ /* 0x000fe40003fa5270 */
[----:B------:R-:W-:Y:S01]  /*84a0*/  ISETP.NE.AND P6, PT, R11, 0x2, PT ;  /* 0x000000020b00780c */ /* 0x000fe20003fc5270 */
[----:B--2---:R-:W-:-:S04]  /*84b0*/  @!P1 FADD R27, R27, R13 ;  /* 0x0000000d1b1b9221 */ /* 0x004fc80000000000 */
[----:B------:R-:W2:Y:S01]  /*84c0*/  @!P3 LDS R14, [UR4+0x20] ;  /* 0x00002004ff0eb984 */ /* 0x000ea20008000800 */
[----:B------:R-:W-:-:S03]  /*84d0*/  @!P3 VIADD R12, R12, 0x1 ;  /* 0x000000010c0cb836 */ /* 0x000fc60000000000 */
[----:B------:R-:W3:Y:S02]  /*84e0*/  @!P4 LDS R28, [UR4+0x24] ;  /* 0x00002404ff1cc984 */ /* 0x000ee40008000800 */
[----:B------:R-:W-:-:S05]  /*84f0*/  @!P4 IADD3 R12, PT, PT, R12, 0x1, RZ ;  /* 0x000000010c0cc810 */ /* 0x000fca0007ffe0ff */
[----:B------:R-:W-:-:S04]  /*8500*/  @!P5 VIADD R12, R12, 0x1 ;  /* 0x000000010c0cd836 */ /* 0x000fc80000000000 */
[----:B------:R-:W-:Y:S02]  /*8510*/  @!P6 VIADD R12, R12, 0x1 ;  /* 0x000000010c0ce836 */ /* 0x000fe40000000000 */
[----:B-1----:R-:W-:Y:S02]  /*8520*/  @!P2 FADD R27, R27, R8 ;  /* 0x000000081b1ba221 */ /* 0x002fe40000000000 */
[----:B------:R-:W1:Y:S02]  /*8530*/  LDS.128 R8, [R17+0x30] ;  /* 0x0000300011087984 */ /* 0x000e640000000c00 */
[----:B--2---:R-:W-:Y:S02]  /*8540*/  @!P3 FADD R27, R27, R14 ;  /* 0x0000000e1b1bb221 */ /* 0x004fe40000000000 */
[----:B------:R-:W2:Y:S02]  /*8550*/  @!P5 LDS R14, [UR4+0x28] ;  /* 0x00002804ff0ed984 */ /* 0x000ea40008000800 */
[----:B---3--:R-:W-:-:S02]  /*8560*/  @!P4 FADD R27, R27, R28 ;  /* 0x0000001c1b1bc221 */ /* 0x008fc40000000000 */
[----:B------:R-:W3:Y:S01]  /*8570*/  @!P6 LDS R28, [UR4+0x2c] ;  /* 0x00002c04ff1ce984 */ /* 0x000ee20008000800 */
[----:B-1----:R-:W-:Y:S02]  /*8580*/  ISETP.NE.AND P0, PT, R8, 0x2, PT ;  /* 0x000000020800780c */ /* 0x002fe40003f05270 */
[----:B------:R-:W-:Y:S02]  /*8590*/  ISETP.NE.AND P1, PT, R9, 0x2, PT ;  /* 0x000000020900780c */ /* 0x000fe40003f25270 */
[----:B------:R-:W-:Y:S02]  /*85a0*/  ISETP.NE.AND P2, PT, R10, 0x2, PT ;  /* 0x000000020a00780c */ /* 0x000fe40003f45270 */
[----:B------:R-:W-:Y:S02]  /*85b0*/  ISETP.NE.AND P3, PT, R11, 0x2, PT ;  /* 0x000000020b00780c */ /* 0x000fe40003f65270 */
[----:B------:R-:W1:Y:S01]  /*85c0*/  LDS.128 R8, [R17+0x40] ;  /* 0x0000400011087984 */ /* 0x000e620000000c00 */
[----:B--2---:R-:W-:-:S04]  /*85d0*/  @!P5 FADD R27, R27, R14 ;  /* 0x0000000e1b1bd221 */ /* 0x004fc80000000000 */
[----:B------:R-:W2:Y:S01]  /*85e0*/  @!P0 LDS R14, [UR4+0x30] ;  /* 0x00003004ff0e8984 */ /* 0x000ea20008000800 */
[----:B------:R-:W-:Y:S01]  /*85f0*/  @!P0 IADD3 R12, PT, PT, R12, 0x1, RZ ;  /* 0x000000010c0c8810 */ /* 0x000fe20007ffe0ff */
[----:B---3--:R-:W-:Y:S02]  /*8600*/  @!P6 FADD R27, R27, R28 ;  /* 0x0000001c1b1be221 */ /* 0x008fe40000000000 */
[----:B------:R-:W3:Y:S02]  /*8610*/  @!P1 LDS R28, [UR4+0x34] ;  /* 0x00003404ff1c9984 */ /* 0x000ee40008000800 */
[----:B------:R-:W-:Y:S02]  /*8620*/  @!P1 VIADD R12, R12, 0x1 ;  /* 0x000000010c0c9836 */ /* 0x000fe40000000000 */
[----:B------:R-:W4:Y:S02]  /*8630*/  @!P2 LDS R13, [UR4+0x38] ;  /* 0x00003804ff0da984 */ /* 0x000f240008000800 */
[----:B------:R-:W-:-:S05]  /*8640*/  @!P2 VIADD R12, R12, 0x1 ;  /* 0x000000010c0ca836 */ /* 0x000fca0000000000 */
[----:B------:R-:W-:Y:S02]  /*8650*/  @!P3 IADD3 R12, PT, PT, R12, 0x1, RZ ;  /* 0x000000010c0cb810 */ /* 0x000fe40007ffe0ff */
[----:B-1----:R-:W-:Y:S02]  /*8660*/  ISETP.NE.AND P4, PT, R8, 0x2, PT ;  /* 0x000000020800780c */ /* 0x002fe40003f85270 */
[----:B------:R-:W1:Y:S01]  /*8670*/  @!P3 LDS R8, [UR4+0x3c] ;  /* 0x00003c04ff08b984 */ /* 0x000e620008000800 */
[----:B------:R-:W-:Y:S01]  /*8680*/  ISETP.NE.AND P5, PT, R9, 0x2, PT ;  /* 0x000000020900780c */ /* 0x000fe20003fa5270 */
[----:B--2---:R-:W-:Y:S01]  /*8690*/  @!P0 FADD R27, R27, R14 ;  /* 0x0000000e1b1b8221 */ /* 0x004fe20000000000 */
[----:B------:R-:W-:Y:S02]  /*86a0*/  ISETP.NE.AND P6, PT, R10, 0x2, PT ;  /* 0x000000020a00780c */ /* 0x000fe40003fc5270 */
[----:B------:R-:W-:Y:S01]  /*86b0*/  ISETP.NE.AND P0, PT, R11, 0x2, PT ;  /* 0x000000020b00780c */ /* 0x000fe20003f05270 */
[----:B---3--:R-:W-:-:S05]  /*86c0*/  @!P1 FADD R27, R27, R28 ;  /* 0x0000001c1b1b9221 */ /* 0x008fca0000000000 */
[----:B------:R-:W2:Y:S01]  /*86d0*/  @!P4 LDS R14, [UR4+0x40] ;  /* 0x00004004ff0ec984 */ /* 0x000ea20008000800 */
[----:B----4-:R-:W-:Y:S01]  /*86e0*/  @!P2 FADD R27, R27, R13 ;  /* 0x0000000d1b1ba221 */ /* 0x010fe20000000000 */
[----:B------:R-:W-:Y:S02]  /*86f0*/  @!P4 VIADD R12, R12, 0x1 ;  /* 0x000000010c0cc836 */ /* 0x000fe40000000000 */
[----:B------:R-:W3:Y:S02]  /*8700*/  @!P5 LDS R28, [UR4+0x44] ;  /* 0x00004404ff1cd984 */ /* 0x000ee40008000800 */
[----:B------:R-:W-:-:S05]  /*8710*/  @!P5 VIADD R12, R12, 0x1 ;  /* 0x000000010c0cd836 */ /* 0x000fca0000000000 */
[----:B------:R-:W-:-:S05]  /*8720*/  @!P6 IADD3 R12, PT, PT, R12, 0x1, RZ ;  /* 0x000000010c0ce810 */ /* 0x000fca0007ffe0ff */
        /* <DEDUP_REMOVED lines=14> */
[----:B------:R-:W-:Y:S02]  /*8810*/  @!P1 VIADD R12, R12, 0x1 ;  /* 0x000000010c0c9836 */ /* 0x000fe40000000000 */
[----:B---3--:R-:W-:Y:S02]  /*8820*/  @!P0 FADD R27, R27, R28 ;  /* 0x0000001c1b1b8221 */ /* 0x008fe40000000000 */
[----:B------:R-:W3:Y:S01]  /*8830*/  @!P2 LDS R28, [UR4+0x54] ;  /* 0x00005404ff1ca984 */ /* 0x000ee20008000800 */
[----:B------:R-:W-:-:S03]  /*8840*/  @!P2 IADD3 R12, PT, PT, R12, 0x1, RZ ;  /* 0x000000010c0ca810 */ /* 0x000fc60007ffe0ff */
[----:B------:R-:W4:Y:S02]  /*8850*/  @!P3 LDS R13, [UR4+0x58] ;  /* 0x00005804ff0db984 */ /* 0x000f240008000800 */
[----:B------:R-:W-:-:S04]  /*8860*/  @!P3 VIADD R12, R12, 0x1 ;  /* 0x000000010c0cb836 */ /* 0x000fc80000000000 */
[----:B------:R-:W-:Y:S01]  /*8870*/  @!P4 VIADD R12, R12, 0x1 ;  /* 0x000000010c0cc836 */ /* 0x000fe20000000000 */
        /* <DEDUP_REMOVED lines=9> */
[----:B------:R-:W-:Y:S02]  /*8910*/  @!P5 IADD3 R12, PT, PT, R12, 0x1, RZ ;  /* 0x000000010c0cd810 */ /* 0x000fe40007ffe0ff */
[----:B------:R-:W3:Y:S03]  /*8920*/  @!P6 LDS R28, [UR4+0x64] ;  /* 0x00006404ff1ce984 */ /* 0x000ee60008000800 */
[----:B------:R-:W-:-:S04]  /*8930*/  @!P6 VIADD R12, R12, 0x1 ;  /* 0x000000010c0ce836 */ /* 0x000fc80000000000 */
[----:B------:R-:W-:-:S05]  /*8940*/  @!P0 VIADD R12, R12, 0x1 ;  /* 0x000000010c0c8836 */ /* 0x000fca0000000000 */
[----:B------:R-:W-:Y:S01]  /*8950*/  @!P1 IADD3 R12, PT, PT, R12, 0x1, RZ ;  /* 0x000000010c0c9810 */ /* 0x000fe20007ffe0ff */
[----:B-1----:R-:W-:Y:S02]  /*8960*/  @!P4 FADD R27, R27, R8 ;  /* 0x000000081b1bc221 */ /* 0x002fe40000000000 */
[----:B------:R-:W1:Y:S02]  /*8970*/  LDS.128 R8, [R17+0x70] ;  /* 0x0000700011087984 */ /* 0x000e640000000c00 */
[----:B--2---:R-:W-:Y:S02]  /*8980*/  @!P5 FADD R27, R27, R14 ;  /* 0x0000000e1b1bd221 */ /* 0x004fe40000000000 */
[----:B------:R-:W2:Y:S02]  /*8990*/  @!P0 LDS R14, [UR4+0x68] ;  /* 0x00006804ff0e8984 */ /* 0x000ea40008000800 */
[----:B---3--:R-:W-:Y:S02]  /*89a0*/  @!P6 FADD R27, R27, R28 ;  /* 0x0000001c1b1be221 */ /* 0x008fe40000000000 */
[----:B------:R-:W3:Y:S01]  /*89b0*/  @!P1 LDS R28, [UR4+0x6c] ;  /* 0x00006c04ff1c9984 */ /* 0x000ee20008000800 */
[----:B-1----:R-:W-:-:S02]  /*89c0*/  ISETP.NE.AND P2, PT, R8, 0x2, PT ;  /* 0x000000020800780c */ /* 0x002fc40003f45270 */
        /* <DEDUP_REMOVED lines=9> */
[----:B------:R-:W-:-:S03]  /*8a60*/  @!P3 VIADD R12, R12, 0x1 ;  /* 0x000000010c0cb836 */ /* 0x000fc60000000000 */
[----:B------:R-:W4:Y:S02]  /*8a70*/  @!P4 LDS R13, [UR4+0x78] ;  /* 0x00007804ff0dc984 */ /* 0x000f240008000800 */
[----:B------:R-:W-:-:S05]  /*8a80*/  @!P4 IADD3 R12, PT, PT, R12, 0x1, RZ ;  /* 0x000000010c0cc810 */ /* 0x000fca0007ffe0ff */
        /* <DEDUP_REMOVED lines=11> */
[----:B------:R-:W3:Y:S03]  /*8b40*/  @!P0 LDS R28, [UR4+0x84] ;  /* 0x00008404ff1c8984 */ /* 0x000ee60008000800 */
        /* <DEDUP_REMOVED lines=204> */
[----:B------:R-:W-:Y:S01]  /*9810*/  @!P6 IADD3 R12, PT, PT, R12, 0x1, RZ ;  /* 0x000000010c0ce810 */ /* 0x000fe20007ffe0ff */
[----:B------:R-:W4:Y:S04]  /*9820*/  @!P0 LDS R13, [UR4+0x148] ;  /* 0x00014804ff0d8984 */ /* 0x000f280008000800 */
[----:B------:R-:W-:-:S04]  /*9830*/  @!P0 VIADD R12, R12, 0x1 ;  /* 0x000000010c0c8836 */ /* 0x000fc80000000000 */
[----:B------:R-:W-:Y:S02]  /*9840*/  @!P1 VIADD R12, R12, 0x1 ;  /* 0x000000010c0c9836 */ /* 0x000fe40000000000 */
[----:B-1----:R-:W-:Y:S02]  /*9850*/  @!P4 FADD R27, R27, R8 ;  /* 0x000000081b1bc221 */ /* 0x002fe40000000000 */
[----:B------:R-:W1:Y:S02]  /*9860*/  LDS.128 R8, [R17+0x150] ;  /* 0x0001500011087984 */ /* 0x000e640000000c00 */
[----:B--2---:R-:W-:Y:S02]  /*9870*/  @!P5 FADD R27, R27, R14 ;  /* 0x0000000e1b1bd221 */ /* 0x004fe40000000000 */
[----:B------:R-:W2:Y:S02]  /*9880*/  @!P1 LDS R14, [UR4+0x14c] ;  /* 0x00014c04ff0e9984 */ /* 0x000ea40008000800 */
[----:B---3--:R-:W-:-:S04]  /*9890*/  @!P6 FADD R27, R27, R28 ;  /* 0x0000001c1b1be221 */ /* 0x008fc80000000000 */
[----:B----4-:R-:W-:Y:S01]  /*98a0*/  @!P0 FADD R27, R27, R13 ;  /* 0x0000000d1b1b8221 */ /* 0x010fe20000000000 */
[----:B-1----:R-:W-:Y:S02]  /*98b0*/  ISETP.NE.AND P2, PT, R8, 0x2, PT ;  /* 0x000000020800780c */ /* 0x002fe40003f45270 */
[----:B------:R-:W-:Y:S02]  /*98c0*/  ISETP.NE.AND P3, PT, R9, 0x2, PT ;  /* 0x000000020900780c */ /* 0x000fe40003f65270 */
[----:B------:R-:W-:Y:S02]  /*98d0*/  ISETP.NE.AND P4, PT, R10, 0x2, PT ;  /* 0x000000020a00780c */ /* 0x000fe40003f85270 */
[----:B------:R-:W-:Y:S02]  /*98e0*/  ISETP.NE.AND P5, PT, R11, 0x2, PT ;  /* 0x000000020b00780c */ /* 0x000fe40003fa5270 */
[----:B------:R-:W1:Y:S01]  /*98f0*/  LDS.128 R8, [R17+0x160] ;  /* 0x0001600011087984 */ /* 0x000e620000000c00 */
[----:B--2---:R-:W-:-:S04]  /*9900*/  @!P1 FADD R27, R27, R14 ;  /* 0x0000000e1b1b9221 */ /* 0x004fc80000000000 */
[----:B------:R-:W2:Y:S01]  /*9910*/  @!P2 LDS R28, [UR4+0x150] ;  /* 0x00015004ff1ca984 */ /* 0x000ea20008000800 */
[----:B------:R-:W-:-:S03]  /*9920*/  @!P2 IADD3 R12, PT, PT, R12, 0x1, RZ ;  /* 0x000000010c0ca810 */ /* 0x000fc60007ffe0ff */
[----:B------:R-:W3:Y:S02]  /*9930*/  @!P3 LDS R14, [UR4+0x154] ;  /* 0x00015404ff0eb984 */ /* 0x000ee40008000800 */
[----:B------:R-:W-:Y:S02]  /*9940*/  @!P3 VIADD R12, R12, 0x1 ;  /* 0x000000010c0cb836 */ /* 0x000fe40000000000 */
[----:B------:R-:W-:Y:S02]  /*9950*/  @!P5 LDS R13, [UR4+0x15c] ;  /* 0x00015c04ff0dd984 */ /* 0x000fe40008000800 */
        /* <DEDUP_REMOVED lines=10> */
[----:B------:R-:W-:-:S03]  /*9a00*/  @!P6 VIADD R12, R12, 0x1 ;  /* 0x000000010c0ce836 */ /* 0x000fc60000000000 */
[----:B------:R-:W3:Y:S01]  /*9a10*/  @!P0 LDS R28, [UR4+0x164] ;  /* 0x00016404ff1c8984 */ /* 0x000ee20008000800 */
[----:B------:R-:W-:-:S05]  /*9a20*/  @!P0 VIADD R12, R12, 0x1 ;  /* 0x000000010c0c8836 */ /* 0x000fca0000000000 */
[----:B------:R-:W-:-:S05]  /*9a30*/  @!P1 IADD3 R12, PT, PT, R12, 0x1, RZ ;  /* 0x000000010c0c9810 */ /* 0x000fca0007ffe0ff */
[----:B------:R-:W-:Y:S02]  /*9a40*/  @!P2 VIADD R12, R12, 0x1 ;  /* 0x000000010c0ca836 */ /* 0x000fe40000000000 */
[----:B-1----:R-:W-:Y:S02]  /*9a50*/  @!P4 FADD R27, R27, R8 ;  /* 0x000000081b1bc221 */ /* 0x002fe40000000000 */
[----:B------:R-:W1:Y:S02]  /*9a60*/  LDS.128 R8, [R17+0x170] ;  /* 0x0001700011087984 */ /* 0x000e640000000c00 */
[----:B------:R-:W-:Y:S02]  /*9a70*/  @!P5 FADD R27, R27, R13 ;  /* 0x0000000d1b1bd221 */ /* 0x000fe40000000000 */
[----:B------:R-:W4:Y:S02]  /*9a80*/  @!P1 LDS R13, [UR4+0x168] ;  /* 0x00016804ff0d9984 */ /* 0x000f240008000800 */
[----:B--2---:R-:W-:-:S02]  /*9a90*/  @!P6 FADD R27, R27, R14 ;  /* 0x0000000e1b1be221 */ /* 0x004fc40000000000 */
[----:B------:R-:W2:Y:S02]  /*9aa0*/  @!P2 LDS R14, [UR4+0x16c] ;  /* 0x00016c04ff0ea984 */ /* 0x000ea40008000800 */
[----:B---3--:R-:W-:Y:S01]  /*9ab0*/  @!P0 FADD R27, R27, R28 ;  /* 0x0000001c1b1b8221 */ /* 0x008fe20000000000 */
[----:B-1----:R-:W-:Y:S02]  /*9ac0*/  ISETP.NE.AND P3, PT, R8, 0x2, PT ;  /* 0x000000020800780c */ /* 0x002fe40003f65270 */
[----:B------:R-:W-:Y:S02]  /*9ad0*/  ISETP.NE.AND P4, PT, R9, 0x2, PT ;  /* 0x000000020900780c */ /* 0x000fe40003f85270 */
[----:B------:R-:W-:Y:S01]  /*9ae0*/  ISETP.NE.AND P5, PT, R10, 0x2, PT ;  /* 0x000000020a00780c */ /* 0x000fe20003fa5270 */
[----:B----4-:R-:W-:Y:S01]  /*9af0*/  @!P1 FADD R27, R27, R13 ;  /* 0x0000000d1b1b9221 */ /* 0x010fe20000000000 */
[----:B------:R-:W-:Y:S02]  /*9b00*/  ISETP.NE.AND P6, PT, R11, 0x2, PT ;  /* 0x000000020b00780c */ /* 0x000fe40003fc5270 */
[----:B------:R-:W1:Y:S01]  /*9b10*/  LDS.128 R8, [R17+0x180] ;  /* 0x0001800011087984 */ /* 0x000e620000000c00 */
[----:B--2---:R-:W-:-:S04]  /*9b20*/  @!P2 FADD R27, R27, R14 ;  /* 0x0000000e1b1ba221 */ /* 0x004fc80000000000 */
[----:B------:R-:W2:Y:S01]  /*9b30*/  @!P3 LDS R28, [UR4+0x170] ;  /* 0x00017004ff1cb984 */ /* 0x000ea20008000800 */
[----:B------:R-:W-:-:S03]  /*9b40*/  @!P3 VIADD R12, R12, 0x1 ;  /* 0x000000010c0cb836 */ /* 0x000fc60000000000 */
[----:B------:R-:W3:Y:S02]  /*9b50*/  @!P4 LDS R14, [UR4+0x174] ;  /* 0x00017404ff0ec984 */ /* 0x000ee40008000800 */
[----:B------:R-:W-:-:S05]  /*9b60*/  @!P4 IADD3 R12, PT, PT, R12, 0x1, RZ ;  /* 0x000000010c0cc810 */ /* 0x000fca0007ffe0ff */
[----:B------:R-:W-:-:S04]  /*9b70*/  @!P5 VIADD R12, R12, 0x1 ;  /* 0x000000010c0cd836 */ /* 0x000fc80000000000 */
[----:B------:R-:W-:Y:S01]  /*9b80*/  @!P6 VIADD R12, R12, 0x1 ;  /* 0x000000010c0ce836 */ /* 0x000fe20000000000 */
[----:B-1----:R-:W-:Y:S02]  /*9b90*/  ISETP.NE.AND P0, PT, R8, 0x2, PT ;  /* 0x000000020800780c */ /* 0x002fe40003f05270 */
[----:B------:R-:W-:Y:S02]  /*9ba0*/  ISETP.NE.AND P1, PT, R9, 0x2, PT ;  /* 0x000000020900780c */ /* 0x000fe40003f25270 */
[----:B------:R-:W-:Y:S01]  /*9bb0*/  ISETP.NE.AND P2, PT, R10, 0x2, PT ;  /* 0x000000020a00780c */ /* 0x000fe20003f45270 */
[----:B--2---:R-:W-:Y:S01]  /*9bc0*/  @!P3 FADD R27, R27, R28 ;  /* 0x0000001c1b1bb221 */ /* 0x004fe20000000000 */
[----:B------:R-:W-:Y:S01]  /*9bd0*/  @!P6 LDS R10, [UR4+0x17c] ;  /* 0x00017c04ff0ae984 */ /* 0x000fe20008000800 */
[----:B------:R-:W-:Y:S02]  /*9be0*/  ISETP.NE.AND P3, PT, R11, 0x2, PT ;  /* 0x000000020b00780c */ /* 0x000fe40003f65270 */
[----:B---3--:R-:W-:Y:S01]  /*9bf0*/  @!P4 FADD R27, R27, R14 ;  /* 0x0000000e1b1bc221 */ /* 0x008fe20000000000 */
[----:B------:R-:W1:Y:S03]  /*9c00*/  @!P5 LDS R28, [UR4+0x178] ;  /* 0x00017804ff1cd984 */ /* 0x000e660008000800 */
[----:B------:R-:W-:Y:S01]  /*9c10*/  @!P0 IADD3 R12, PT, PT, R12, 0x1, RZ ;  /* 0x000000010c0c8810 */ /* 0x000fe20007ffe0ff */
[----:B------:R-:W2:Y:S04]  /*9c20*/  @!P0 LDS R8, [UR4+0x180] ;  /* 0x00018004ff088984 */ /* 0x000ea80008000800 */
[----:B------:R-:W3:Y:S01]  /*9c30*/  @!P1 LDS R14, [UR4+0x184] ;  /* 0x00018404ff0e9984 */ /* 0x000ee20008000800 */
[----:B------:R-:W-:-:S03]  /*9c40*/  @!P1 VIADD R12, R12, 0x1 ;  /* 0x000000010c0c9836 */ /* 0x000fc60000000000 */
[----:B------:R-:W4:Y:S01]  /*9c50*/  @!P2 LDS R9, [UR4+0x188] ;  /* 0x00018804ff09a984 */ /* 0x000f220008000800 */
[----:B------:R-:W-:-:S03]  /*9c60*/  @!P2 VIADD R12, R12, 0x1 ;  /* 0x000000010c0ca836 */ /* 0x000fc60000000000 */
[----:B------:R-:W5:Y:S02]  /*9c70*/  @!P3 LDS R11, [UR4+0x18c] ;  /* 0x00018c04ff0bb984 */ /* 0x000f640008000800 */
[----:B------:R-:W-:Y:S01]  /*9c80*/  @!P3 IADD3 R12, PT, PT, R12, 0x1, RZ ;  /* 0x000000010c0cb810 */ /* 0x000fe20007ffe0ff */
[----:B-1----:R-:W-:-:S04]  /*9c90*/  @!P5 FADD R27, R27, R28 ;  /* 0x0000001c1b1bd221 */ /* 0x002fc80000000000 */
[----:B------:R-:W-:-:S04]  /*9ca0*/  @!P6 FADD R27, R27, R10 ;  /* 0x0000000a1b1be221 */ /* 0x000fc80000000000 */
        /* <DEDUP_REMOVED lines=17> */
[----:B------:R-:W-:Y:S01]  /*9dc0*/  MOV R13, 0x9df0 ;  /* 0x00009df0000d7802 */ /* 0x000fe20000000f00 */
[----:B------:R-:W-:-:S07]  /*9dd0*/  IMAD.MOV.U32 R9, RZ, RZ, R14 ;  /* 0x000000ffff097224 */ /* 0x000fce00078e000e */
[----:B0-----:R-:W-:Y:S05]  /*9de0*/  CALL.REL.NOINC `($__internal_0_$__cuda_sm3x_div_rn_noftz_f32_slowpath) ;  /* 0x0000001000c47944 */ /* 0x001fea0003c00000 */
[----:B------:R-:W-:-:S07]  /*9df0*/  MOV R9, R10 ;  /* 0x0000000a00097202 */ /* 0x000fce0000000f00 */
.L_x_26:
[----:B------:R-:W-:Y:S05]  /*9e00*/  BSYNC.RECONVERGENT B2 ;  /* 0x0000000000027941 */ /* 0x000fea0003800200 */
.L_x_25:
[----:B------:R1:W-:Y:S01]  /*9e10*/  STS [R18+0x8], R9 ;  /* 0x0000080912007388 */ /* 0x0003e20000000800 */
[--C-:B------:R-:W-:Y:S02]  /*9e20*/  IMAD.MOV.U32 R24, RZ, RZ, R9.reuse ;  /* 0x000000ffff187224 */ /* 0x100fe400078e0009 */
[----:B------:R-:W-:-:S07]  /*9e30*/  IMAD.MOV.U32 R22, RZ, RZ, R9 ;  /* 0x000000ffff167224 */ /* 0x000fce00078e0009 */
.L_x_24:
[----:B------:R-:W-:Y:S05]  /*9e40*/  BSYNC.RECONVERGENT B1 ;  /* 0x0000000000017941 */ /* 0x000fea0003800200 */
.L_x_23:
[----:B------:R-:W-:Y:S01]  /*9e50*/  IADD3 R23, PT, PT, R23, 0x1, RZ ;  /* 0x0000000117177810 */ /* 0x000fe20007ffe0ff */
[----:B-1----:R-:W-:Y:S01]  /*9e60*/  IMAD.MOV.U32 R9, RZ, RZ, R6 ;  /* 0x000000ffff097224 */ /* 0x002fe200078e0006 */
[----:B------:R-:W-:Y:S01]  /*9e70*/  MOV R11, R19 ;  /* 0x00000013000b7202 */ /* 0x000fe20000000f00 */
[----:B------:R-:W-:Y:S01]  /*9e80*/  IMAD.MOV.U32 R8, RZ, RZ, R7 ;  /* 0x000000ffff087224 */ /* 0x000fe200078e0007 */
[----:B------:R-:W-:-:S13]  /*9e90*/  ISETP.NE.AND P0, PT, R23, 0x64, PT ;  /* 0x000000641700780c */ /* 0x000fda0003f05270 */
[----:B------:R-:W-:Y:S05]  /*9ea0*/  @P0 BRA `(.L_x_27) ;  /* 0xffffffa000f40947 */ /* 0x000fea000383ffff */
.L_x_12:
[----:B------:R-:W-:Y:S05]  /*9eb0*/  BSYNC.RECONVERGENT B0 ;  /* 0x0000000000007941 */ /* 0x000fea0003800200 */
.L_x_9:
[----:B------:R-:W-:Y:S05]  /*9ec0*/  WARPSYNC.ALL ;  /* 0x0000000000007948 */ /* 0x000fea0003800000 */
[----:B------:R-:W-:Y:S01]  /*9ed0*/  MOV R6, 0x0 ;  /* 0x0000000000067802 */ /* 0x000fe20000000f00 */
[----:B------:R-:W-:Y:S02]  /*9ee0*/  IMAD.MOV.U32 R4, RZ, RZ, R3 ;  /* 0x000000ffff047224 */ /* 0x000fe400078e0003 */
[----:B------:R-:W-:-:S03]  /*9ef0*/  IMAD.MOV.U32 R5, RZ, RZ, R0 ;  /* 0x000000ffff057224 */ /* 0x000fc600078e0000 */
[----:B------:R-:W1:Y:S04]  /*9f00*/  LDC.64 R6, c[0x4][R6] ;  /* 0x0100000006067b82 */ /* 0x000e680000000a00 */
[----:B------:R-:W-:-:S07]  /*9f10*/  LEPC R20, `(.L_x_28) ;  /* 0x000000001014794e */ /* 0x000fce0000000000 */
[----:B012---:R-:W-:Y:S05]  /*9f20*/  CALL.ABS.NOINC R6 ;  /* 0x0000000006007343 */ /* 0x007fea0003c00000 */
.L_x_28:
[----:B------:R-:W0:Y:S01]  /*9f30*/  S2R R5, SR_CgaCtaId ;  /* 0x0000000000057919 */ /* 0x000e220000008800 */
[----:B------:R-:W-:Y:S01]  /*9f40*/  MOV R0, 0x400 ;  /* 0x0000040000007802 */ /* 0x000fe20000000f00 */
[----:B------:R-:W-:Y:S01]  /*9f50*/  HFMA2 R4, -RZ, RZ, 0, 0 ;  /* 0x00000000ff047431 */ /* 0x000fe200000001ff */
[----:B------:R-:W-:Y:S01]  /*9f60*/  BSSY.RECONVERGENT B0, `(.L_x_29) ;  /* 0x000001c000007945 */ /* 0x000fe20003800200 */
[----:B------:R1:W2:Y:S01]  /*9f70*/  LDS R3, [R18] ;  /* 0x0000000012037984 */ /* 0x0002a20000000800 */
[----:B------:R-:W-:Y:S01]  /*9f80*/  IMAD.MOV.U32 R6, RZ, RZ, 0x8 ;  /* 0x00000008ff067424 */ /* 0x000fe200078e00ff */
[----:B0-----:R-:W-:-:S05]  /*9f90*/  LEA R0, R5, R0, 0x18 ;  /* 0x0000000005007211 */ /* 0x001fca00078ec0ff */
[----:B-1----:R-:W-:-:S07]  /*9fa0*/  VIADD R5, R0, 0x8 ;  /* 0x0000000800057836 */ /* 0x002fce0000000000 */
.L_x_30:
[----:B------:R-:W-:Y:S01]  /*9fb0*/  IADD3 R11, PT, PT, R17, R6, RZ ;  /* 0x00000006110b7210 */ /* 0x000fe20007ffe0ff */
[----:B------:R-:W-:-:S04]  /*9fc0*/  VIADD R6, R6, 0x10 ;  /* 0x0000001006067836 */ /* 0x000fc80000000000 */
[----:B------:R-:W0:Y:S04]  /*9fd0*/  LDS.64 R12, [R11+-0x8] ;  /* 0xfffff8000b0c7984 */ /* 0x000e280000000a00 */
[----:B------:R-:W1:Y:S01]  /*9fe0*/  LDS.64 R8, [R11] ;  /* 0x000000000b087984 */ /* 0x000e620000000a00 */
[----:B0-----:R-:W-:Y:S02]  /*9ff0*/  ISETP.NE.AND P0, PT, R12, RZ, PT ;  /* 0x000000ff0c00720c */ /* 0x001fe40003f05270 */
[----:B------:R-:W-:Y:S02]  /*a000*/  ISETP.NE.AND P1, PT, R13, RZ, PT ;  /* 0x000000ff0d00720c */ /* 0x000fe40003f25270 */
[----:B-1----:R-:W-:Y:S02]  /*a010*/  ISETP.NE.AND P2, PT, R8, RZ, PT ;  /* 0x000000ff0800720c */ /* 0x002fe40003f45270 */
[----:B------:R-:W-:-:S07]  /*a020*/  ISETP.NE.AND P3, PT, R9, RZ, PT ;  /* 0x000000ff0900720c */ /* 0x000fce0003f65270 */
[----:B------:R-:W2:Y:S04]  /*a030*/  @!P0 LDS R8, [R5+-0x8] ;  /* 0xfffff80005088984 */ /* 0x000ea80000000800 */
[----:B------:R-:W0:Y:S04]  /*a040*/  @!P1 LDS R12, [R5+-0x4] ;  /* 0xfffffc00050c9984 */ /* 0x000e280000000800 */
[----:B------:R-:W1:Y:S04]  /*a050*/  @!P2 LDS R10, [R5] ;  /* 0x00000000050aa984 */ /* 0x000e680000000800 */
[----:B------:R3:W4:Y:S02]  /*a060*/  @!P3 LDS R14, [R5+0x4] ;  /* 0x00000400050eb984 */ /* 0x0007240000000800 */
[----:B---3--:R-:W-:-:S02]  /*a070*/  VIADD R5, R5, 0x10 ;  /* 0x0000001005057836 */ /* 0x008fc40000000000 */
[----:B--2---:R-:W-:-:S04]  /*a080*/  @!P0 FADD R7, -R3, R8 ;  /* 0x0000000803078221 */ /* 0x004fc80000000100 */
[----:B------:R-:W-:Y:S01]  /*a090*/  @!P0 FFMA R4, R7, R7, R4 ;  /* 0x0000000707048223 */ /* 0x000fe20000000004 */
[----:B------:R-:W-:Y:S01]  /*a0a0*/  ISETP.NE.AND P0, PT, R6, 0x198, PT ;  /* 0x000001980600780c */ /* 0x000fe20003f05270 */
[----:B0-----:R-:W-:-:S04]  /*a0b0*/  @!P1 FADD R7, -R3, R12 ;  /* 0x0000000c03079221 */ /* 0x001fc80000000100 */
[----:B------:R-:W-:Y:S01]  /*a0c0*/  @!P1 FFMA R4, R7, R7, R4 ;  /* 0x0000000707049223 */ /* 0x000fe20000000004 */
[C---:B-1----:R-:W-:Y:S01]  /*a0d0*/  @!P2 FADD R7, -R3.reuse, R10 ;  /* 0x0000000a0307a221 */ /* 0x042fe20000000100 */
[----:B----4-:R-:W-:-:S03]  /*a0e0*/  @!P3 FADD R9, -R3, R14 ;  /* 0x0000000e0309b221 */ /* 0x010fc60000000100 */
[----:B------:R-:W-:-:S04]  /*a0f0*/  @!P2 FFMA R4, R7, R7, R4 ;  /* 0x000000070704a223 */ /* 0x000fc80000000004 */
[----:B------:R-:W-:Y:S01]  /*a100*/  @!P3 FFMA R4, R9, R9, R4 ;  /* 0x000000090904b223 */ /* 0x000fe20000000004 */
[----:B------:R-:W-:Y:S06]  /*a110*/  @P0 BRA `(.L_x_30) ;  /* 0xfffffffc00a40947 */ /* 0x000fec000383ffff */
[----:B------:R-:W-:Y:S05]  /*a120*/  BSYNC.RECONVERGENT B0 ;  /* 0x0000000000007941 */ /* 0x000fea0003800200 */
.L_x_29:
[----:B------:R0:W1:Y:S01]  /*a130*/  LDS R3, [R18+0x4] ;  /* 0x0000040012037984 */ /* 0x0000620000000800 */
[----:B------:R-:W-:Y:S01]  /*a140*/  BSSY.RECONVERGENT B0, `(.L_x_31) ;  /* 0x000001a000007945 */ /* 0x000fe20003800200 */
[----:B------:R-:W-:Y:S01]  /*a150*/  IADD3 R5, PT, PT, R0, 0x8, RZ ;  /* 0x0000000800057810 */ /* 0x000fe20007ffe0ff */
[----:B------:R-:W-:-:S07]  /*a160*/  IMAD.MOV.U32 R6, RZ, RZ, 0x8 ;  /* 0x00000008ff067424 */ /* 0x000fce00078e00ff */
.L_x_32:
[----:B------:R-:W-:Y:S01]  /*a170*/  IMAD.IADD R11, R17, 0x1, R6 ;  /* 0x00000001110b7824 */ /* 0x000fe200078e0206 */
[----:B------:R-:W-:-:S04]  /*a180*/  IADD3 R6, PT, PT, R6, 0x10, RZ ;  /* 0x0000001006067810 */ /* 0x000fc80007ffe0ff */
[----:B------:R-:W2:Y:S04]  /*a190*/  LDS.64 R12, [R11+-0x8] ;  /* 0xfffff8000b0c7984 */ /* 0x000ea80000000a00 */
[----:B------:R-:W3:Y:S01]  /*a1a0*/  LDS.64 R8, [R11] ;  /* 0x000000000b087984 */ /* 0x000ee20000000a00 */
[----:B--2---:R-:W-:Y:S02]  /*a1b0*/  ISETP.NE.AND P0, PT, R12, 0x1, PT ;  /* 0x000000010c00780c */ /* 0x004fe40003f05270 */
[----:B------:R-:W-:Y:S02]  /*a1c0*/  ISETP.NE.AND P1, PT, R13, 0x1, PT ;  /* 0x000000010d00780c */ /* 0x000fe40003f25270 */
[----:B---3--:R-:W-:Y:S02]  /*a1d0*/  ISETP.NE.AND P2, PT, R8, 0x1, PT ;  /* 0x000000010800780c */ /* 0x008fe40003f45270 */
[----:B------:R-:W-:-:S07]  /*a1e0*/  ISETP.NE.AND P3, PT, R9, 0x1, PT ;  /* 0x000000010900780c */ /* 0x000fce0003f65270 */
[----:B------:R-:W1:Y:S04]  /*a1f0*/  @!P0 LDS R8, [R5+-0x8] ;  /* 0xfffff80005088984 */ /* 0x000e680000000800 */
[----:B------:R-:W2:Y:S04]  /*a200*/  @!P1 LDS R12, [R5+-0x4] ;  /* 0xfffffc00050c9984 */ /* 0x000ea80000000800 */
[----:B------:R-:W3:Y:S04]  /*a210*/  @!P2 LDS R10, [R5] ;  /* 0x00000000050aa984 */ /* 0x000ee80000000800 */
[----:B------:R4:W5:Y:S02]  /*a220*/  @!P3 LDS R14, [R5+0x4] ;  /* 0x00000400050eb984 */ /* 0x0009640000000800 */
[----:B----4-:R-:W-:-:S02]  /*a230*/  VIADD R5, R5, 0x10 ;  /* 0x0000001005057836 */ /* 0x010fc40000000000 */
[----:B-1----:R-:W-:-:S04]  /*a240*/  @!P0 FADD R7, -R3, R8 ;  /* 0x0000000803078221 */ /* 0x002fc80000000100 */
[----:B------:R-:W-:Y:S01]  /*a250*/  @!P0 FFMA R4, R7, R7, R4 ;  /* 0x0000000707048223 */ /* 0x000fe20000000004 */
[----:B------:R-:W-:Y:S01]  /*a260*/  ISETP.NE.AND P0, PT, R6, 0x198, PT ;  /* 0x000001980600780c */ /* 0x000fe20003f05270 */
[----:B--2---:R-:W-:-:S04]  /*a270*/  @!P1 FADD R7, -R3, R12 ;  /* 0x0000000c03079221 */ /* 0x004fc80000000100 */
[----:B------:R-:W-:Y:S01]  /*a280*/  @!P1 FFMA R4, R7, R7, R4 ;  /* 0x0000000707049223 */ /* 0x000fe20000000004 */
[C---:B---3--:R-:W-:Y:S01]  /*a290*/  @!P2 FADD R7, -R3.reuse, R10 ;  /* 0x0000000a0307a221 */ /* 0x048fe20000000100 */
[----:B-----5:R-:W-:-:S03]  /*a2a0*/  @!P3 FADD R9, -R3, R14 ;  /* 0x0000000e0309b221 */ /* 0x020fc60000000100 */
[----:B------:R-:W-:-:S04]  /*a2b0*/  @!P2 FFMA R4, R7, R7, R4 ;  /* 0x000000070704a223 */ /* 0x000fc80000000004 */
[----:B------:R-:W-:Y:S01]  /*a2c0*/  @!P3 FFMA R4, R9, R9, R4 ;  /* 0x000000090904b223 */ /* 0x000fe20000000004 */
[----:B------:R-:W-:Y:S06]  /*a2d0*/  @P0 BRA `(.L_x_32) ;  /* 0xfffffffc00a40947 */ /* 0x000fec000383ffff */
[----:B------:R-:W-:Y:S05]  /*a2e0*/  BSYNC.RECONVERGENT B0 ;  /* 0x0000000000007941 */ /* 0x000fea0003800200 */
.L_x_31:
[----:B0-----:R-:W0:Y:S01]  /*a2f0*/  LDS R18, [R18+0x8] ;  /* 0x0000080012127984 */ /* 0x001e220000000800 */
[----:B------:R-:W-:Y:S01]  /*a300*/  VIADD R0, R0, 0x8 ;  /* 0x0000000800007836 */ /* 0x000fe20000000000 */
[----:B------:R-:W-:-:S07]  /*a310*/  MOV R6, 0x8 ;  /* 0x0000000800067802 */ /* 0x000fce0000000f00 */
.L_x_33:
[----:B------:R-:W-:Y:S02]  /*a320*/  IMAD.IADD R7, R17, 0x1, R6 ;  /* 0x0000000111077824 */ /* 0x000fe400078e0206 */
[----:B------:R-:W-:-:S03]  /*a330*/  VIADD R6, R6, 0x10 ;  /* 0x0000001006067836 */ /* 0x000fc60000000000 */
[----:B------:R-:W1:Y:S04]  /*a340*/  LDS.64 R10, [R7+-0x8] ;  /* 0xfffff800070a7984 */ /* 0x000e680000000a00 */
[----:B------:R-:W2:Y:S01]  /*a350*/  LDS.64 R8, [R7] ;  /* 0x0000000007087984 */ /* 0x000ea20000000a00 */
[----:B-1----:R-:W-:Y:S02]  /*a360*/  ISETP.NE.AND P0, PT, R10, 0x2, PT ;  /* 0x000000020a00780c */ /* 0x002fe40003f05270 */
[----:B------:R-:W-:Y:S02]  /*a370*/  ISETP.NE.AND P1, PT, R11, 0x2, PT ;  /* 0x000000020b00780c */ /* 0x000fe40003f25270 */
[----:B--2---:R-:W-:Y:S02]  /*a380*/  ISETP.NE.AND P2, PT, R8, 0x2, PT ;  /* 0x000000020800780c */ /* 0x004fe40003f45270 */
[----:B------:R-:W-:-:S07]  /*a390*/  ISETP.NE.AND P3, PT, R9, 0x2, PT ;  /* 0x000000020900780c */ /* 0x000fce0003f65270 */
[----:B------:R-:W0:Y:S04]  /*a3a0*/  @!P0 LDS R3, [R0+-0x8] ;  /* 0xfffff80000038984 */ /* 0x000e280000000800 */
[----:B------:R-:W1:Y:S04]  /*a3b0*/  @!P1 LDS R9, [R0+-0x4] ;  /* 0xfffffc0000099984 */ /* 0x000e680000000800 */
[----:B------:R-:W2:Y:S04]  /*a3c0*/  @!P2 LDS R5, [R0] ;  /* 0x000000000005a984 */ /* 0x000ea80000000800 */
[----:B------:R3:W4:Y:S02]  /*a3d0*/  @!P3 LDS R11, [R0+0x4] ;  /* 0x00000400000bb984 */ /* 0x0007240000000800 */
[----:B---3--:R-:W-:Y:S01]  /*a3e0*/  IADD3 R0, PT, PT, R0, 0x10, RZ ;  /* 0x0000001000007810 */ /* 0x008fe20007ffe0ff */
[----:B0-----:R-:W-:-:S04]  /*a3f0*/  @!P0 FADD R3, -R18, R3 ;  /* 0x0000000312038221 */ /* 0x001fc80000000100 */
[----:B------:R-:W-:Y:S01]  /*a400*/  @!P0 FFMA R4, R3, R3, R4 ;  /* 0x0000000303048223 */ /* 0x000fe20000000004 */
[----:B------:R-:W-:Y:S01]  /*a410*/  ISETP.NE.AND P0, PT, R6, 0x198, PT ;  /* 0x000001980600780c */ /* 0x000fe20003f05270 */
[C---:B-1----:R-:W-:Y:S01]  /*a420*/  @!P1 FADD R3, -R18.reuse, R9 ;  /* 0x0000000912039221 */ /* 0x042fe20000000100 */
[----:B--2---:R-:W-:-:S03]  /*a430*/  @!P2 FADD R5, -R18, R5 ;  /* 0x000000051205a221 */ /* 0x004fc60000000100 */
[----:B------:R-:W-:Y:S01]  /*a440*/  @!P1 FFMA R4, R3, R3, R4 ;  /* 0x0000000303049223 */ /* 0x000fe20000000004 */
[----:B----4-:R-:W-:-:S03]  /*a450*/  @!P3 FADD R3, -R18, R11 ;  /* 0x0000000b1203b221 */ /* 0x010fc60000000100 */
[----:B------:R-:W-:-:S04]  /*a460*/  @!P2 FFMA R4, R5, R5, R4 ;  /* 0x000000050504a223 */ /* 0x000fc80000000004 */
[----:B------:R-:W-:Y:S01]  /*a470*/  @!P3 FFMA R4, R3, R3, R4 ;  /* 0x000000030304b223 */ /* 0x000fe20000000004 */
[----:B------:R-:W-:Y:S06]  /*a480*/  @P0 BRA `(.L_x_33) ;  /* 0xfffffffc00a40947 */ /* 0x000fec000383ffff */
[----:B------:R-:W0:Y:S01]  /*a490*/  S2R R0, SR_CgaCtaId ;  /* 0x0000000000007919 */ /* 0x000e220000008800 */
[----:B------:R-:W-:Y:S01]  /*a4a0*/  MOV R3, 0x400 ;  /* 0x0000040000037802 */ /* 0x000fe20000000f00 */
[----:B------:R-:W-:Y:S05]  /*a4b0*/  WARPSYNC.ALL ;  /* 0x0000000000007948 */ /* 0x000fea0003800000 */
[----:B------:R-:W-:Y:S01]  /*a4c0*/  VIADD R5, R3, 0x190 ;  /* 0x0000019003057836 */ /* 0x000fe20000000000 */
[----:B------:R-:W-:-:S04]  /*a4d0*/  ISETP.NE.AND P0, PT, R16, RZ, PT ;  /* 0x000000ff1000720c */ /* 0x000fc80003f05270 */
[----:B0-----:R-:W-:-:S05]  /*a4e0*/  LEA R5, R0, R5, 0x18 ;  /* 0x0000000500057211 */ /* 0x001fca00078ec0ff */
[----:B------:R-:W-:-:S05]  /*a4f0*/  IMAD R5, R16, 0x4, R5 ;  /* 0x0000000410057824 */ /* 0x000fca00078e0205 */
[----:B------:R0:W-:Y:S01]  /*a500*/  STS [R5], R4 ;  /* 0x0000000405007388 */ /* 0x0001e20000000800 */
[----:B------:R-:W-:Y:S06]  /*a510*/  BAR.SYNC.DEFER_BLOCKING 0x0 ;  /* 0x0000000000007b1d */ /* 0x000fec0000010000 */
[----:B------:R-:W-:Y:S05]  /*a520*/  @P0 EXIT ;  /* 0x000000000000094d */ /* 0x000fea0003800000 */
[----:B------:R-:W-:Y:S01]  /*a530*/  LEA R12, R0, R3, 0x18 ;  /* 0x00000003000c7211 */ /* 0x000fe200078ec0ff */
[----:B------:R-:W1:Y:S04]  /*a540*/  LDCU.64 UR4, c[0x0][0x3b0] ;  /* 0x00007600ff0477ac */ /* 0x000e680008000a00 */
[----:B------:R-:W2:Y:S01]  /*a550*/  LDS.128 R8, [R12+0x190] ;  /* 0x000190000c087984 */ /* 0x000ea20000000c00 */
[----:B------:R-:W3:Y:S03]  /*a560*/  LDCU.64 UR6, c[0x0][0x390] ;  /* 0x00007200ff0677ac */ /* 0x000ee60008000a00 */
[----:B0-----:R-:W0:Y:S01]  /*a570*/  LDS.128 R4, [R12+0x1a0] ;  /* 0x0001a0000c047984 */ /* 0x001e220000000c00 */
[----:B--2---:R-:W-:-:S04]  /*a580*/  FSETP.GT.AND P2, PT, R8, R9, PT ;  /* 0x000000090800720b */ /* 0x004fc80003f44000 */
[----:B------:R-:W-:-:S04]  /*a590*/  FSETP.EQ.OR P2, PT, R8, -1, P2 ;  /* 0xbf8000000800780b */ /* 0x000fc80001742400 */
[----:B------:R-:W-:-:S04]  /*a5a0*/  FSEL R9, R9, R8, P2 ;  /* 0x0000000809097208 */ /* 0x000fc80001000000 */
[----:B------:R-:W-:-:S04]  /*a5b0*/  FSETP.GT.AND P0, PT, R9, R10, PT ;  /* 0x0000000a0900720b */ /* 0x000fc80003f04000 */
[----:B------:R-:W-:-:S04]  /*a5c0*/  FSETP.EQ.OR P0, PT, R9, -1, P0 ;  /* 0xbf8000000900780b */ /* 0x000fc80000702400 */
[----:B------:R-:W-:-:S04]  /*a5d0*/  FSEL R10, R10, R9, P0 ;  /* 0x000000090a0a7208 */ /* 0x000fc80000000000 */
[----:B------:R-:W-:-:S04]  /*a5e0*/  FSETP.GT.AND P4, PT, R10, R11, PT ;  /* 0x0000000b0a00720b */ /* 0x000fc80003f84000 */
[----:B------:R-:W-:-:S04]  /*a5f0*/  FSETP.EQ.OR P4, PT, R10, -1, P4 ;  /* 0xbf8000000a00780b */ /* 0x000fc80002782400 */
[----:B------:R-:W-:Y:S02]  /*a600*/  FSEL R13, R11, R10, P4 ;  /* 0x0000000a0b0d7208 */ /* 0x000fe40002000000 */
[----:B------:R-:W2:Y:S02]  /*a610*/  LDS.128 R8, [R12+0x1b0] ;  /* 0x0001b0000c087984 */ /* 0x000ea40000000c00 */
[----:B0-----:R-:W-:-:S04]  /*a620*/  FSETP.GT.AND P6, PT, R13, R4, PT ;  /* 0x000000040d00720b */ /* 0x001fc80003fc4000 */
[----:B------:R-:W-:-:S04]  /*a630*/  FSETP.EQ.OR P6, PT, R13, -1, P6 ;  /* 0xbf8000000d00780b */ /* 0x000fc800037c2400 */
[----:B------:R-:W-:Y:S02]  /*a640*/  FSEL R4, R4, R13, P6 ;  /* 0x0000000d04047208 */ /* 0x000fe40003000000 */
[----:B------:R-:W-:Y:S02]  /*a650*/  SEL R13, RZ, 0x1, !P2 ;  /* 0x00000001ff0d7807 */ /* 0x000fe40005000000 */
[C---:B------:R-:W-:Y:S02]  /*a660*/  FSETP.GT.AND P5, PT, R4.reuse, R5, PT ;  /* 0x000000050400720b */ /* 0x040fe40003fa4000 */
[----:B------:R-:W-:Y:S02]  /*a670*/  SEL R13, R13, 0x2, !P0 ;  /* 0x000000020d0d7807 */ /* 0x000fe40004000000 */
[----:B------:R-:W-:Y:S02]  /*a680*/  FSETP.EQ.OR P5, PT, R4, -1, P5 ;  /* 0xbf8000000400780b */ /* 0x000fe40002fa2400 */
[----:B------:R-:W-:-:S02]  /*a690*/  SEL R13, R13, 0x3, !P4 ;  /* 0x000000030d0d7807 */ /* 0x000fc40006000000 */
[----:B------:R-:W-:Y:S02]  /*a6a0*/  FSEL R5, R5, R4, P5 ;  /* 0x0000000405057208 */ /* 0x000fe40002800000 */
[----:B------:R-:W-:Y:S02]  /*a6b0*/  SEL R13, R13, 0x4, !P6 ;  /* 0x000000040d0d7807 */ /* 0x000fe40007000000 */
[----:B------:R-:W-:Y:S02]  /*a6c0*/  FSETP.GT.AND P1, PT, R5, R6, PT ;  /* 0x000000060500720b */ /* 0x000fe40003f24000 */
[----:B------:R-:W-:Y:S02]  /*a6d0*/  SEL R13, R13, 0x5, !P5 ;  /* 0x000000050d0d7807 */ /* 0x000fe40006800000 */
[----:B------:R-:W-:-:S04]  /*a6e0*/  FSETP.EQ.OR P1, PT, R5, -1, P1 ;  /* 0xbf8000000500780b */ /* 0x000fc80000f22400 */
[----:B------:R-:W-:Y:S02]  /*a6f0*/  FSEL R6, R6, R5, P1 ;  /* 0x0000000506067208 */ /* 0x000fe40000800000 */
[----:B------:R-:W-:Y:S02]  /*a700*/  SEL R13, R13, 0x6, !P1 ;  /* 0x000000060d0d7807 */ /* 0x000fe40004800000 */
[----:B------:R-:W-:-:S04]  /*a710*/  FSETP.GT.AND P3, PT, R6, R7, PT ;  /* 0x000000070600720b */ /* 0x000fc80003f64000 */
[----:B------:R-:W-:-:S04]  /*a720*/  FSETP.EQ.OR P3, PT, R6, -1, P3 ;  /* 0xbf8000000600780b */ /* 0x000fc80001f62400 */
[----:B------:R-:W-:Y:S02]  /*a730*/  FSEL R15, R7, R6, P3 ;  /* 0x00000006070f7208 */ /* 0x000fe40001800000 */
[----:B------:R-:W0:Y:S01]  /*a740*/  LDS.128 R4, [R12+0x1c0] ;  /* 0x0001c0000c047984 */ /* 0x000e220000000c00 */
[----:B------:R-:W-:Y:S02]  /*a750*/  SEL R13, R13, 0x7, !P3 ;  /* 0x000000070d0d7807 */ /* 0x000fe40005800000 */
[----:B--2---:R-:W-:-:S04]  /*a760*/  FSETP.GT.AND P2, PT, R15, R8, PT ;  /* 0x000000080f00720b */ /* 0x004fc80003f44000 */
[----:B------:R-:W-:-:S04]  /*a770*/  FSETP.EQ.OR P2, PT, R15, -1, P2 ;  /* 0xbf8000000f00780b */ /* 0x000fc80001742400 */
[----:B------:R-:W-:Y:S02]  /*a780*/  FSEL R8, R8, R15, P2 ;  /* 0x0000000f08087208 */ /* 0x000fe40001000000 */
[----:B------:R-:W-:Y:S02]  /*a790*/  SEL R13, R13, 0x8, !P2 ;  /* 0x000000080d0d7807 */ /* 0x000fe40005000000 */
[----:B------:R-:W-:-:S04]  /*a7a0*/  FSETP.GT.AND P0, PT, R8, R9, PT ;  /* 0x000000090800720b */ /* 0x000fc80003f04000 */
        /* <DEDUP_REMOVED lines=10> */
[----:B------:R-:W2:Y:S01]  /*a850*/  LDS.128 R8, [R12+0x1d0] ;  /* 0x0001d0000c087984 */ /* 0x000ea20000000c00 */
[----:B------:R-:W-:Y:S02]  /*a860*/  SEL R13, R13, 0xb, !P6 ;  /* 0x0000000b0d0d7807 */ /* 0x000fe40007000000 */
[----:B0-----:R-:W-:-:S04]  /*a870*/  FSETP.GT.AND P5, PT, R15, R4, PT ;  /* 0x000000040f00720b */ /* 0x001fc80003fa4000 */
        /* <DEDUP_REMOVED lines=32> */
[----:B------:R-:W-:-:S04]  /*aa80*/  FSEL R4, R4, R15, P1 ;  /* 0x0000000f04047208 */ /* 0x000fc80000800000 */
[----:B------:R-:W-:-:S04]  /*aa90*/  FSETP.GT.AND P3, PT, R4, R5, PT ;  /* 0x000000050400720b */ /* 0x000fc80003f64000 */
[----:B------:R-:W-:-:S04]  /*aaa0*/  FSETP.EQ.OR P3, PT, R4, -1, P3 ;  /* 0xbf8000000400780b */ /* 0x000fc80001f62400 */
[----:B------:R-:W-:Y:S02]  /*aab0*/  FSEL R5, R5, R4, P3 ;  /* 0x0000000405057208 */ /* 0x000fe40001800000 */
[----:B------:R-:W-:Y:S02]  /*aac0*/  SEL R4, R13, 0x11, !P4 ;  /* 0x000000110d047807 */ /* 0x000fe40006000000 */
[C---:B------:R-:W-:Y:S01]  /*aad0*/  FSETP.GT.AND P2, PT, R5.reuse, R6, PT ;  /* 0x000000060500720b */ /* 0x040fe20003f44000 */
[----:B------:R-:W0:Y:S01]  /*aae0*/  LDS.128 R12, [R12+0x200] ;  /* 0x000200000c0c7984 */ /* 0x000e220000000c00 */
[----:B------:R-:W-:Y:S02]  /*aaf0*/  SEL R4, R4, 0x12, !P6 ;  /* 0x0000001204047807 */ /* 0x000fe40007000000 */
[----:B------:R-:W-:Y:S02]  /*ab00*/  FSETP.EQ.OR P2, PT, R5, -1, P2 ;  /* 0xbf8000000500780b */ /* 0x000fe40001742400 */
[----:B------:R-:W-:-:S02]  /*ab10*/  SEL R4, R4, 0x13, !P5 ;  /* 0x0000001304047807 */ /* 0x000fc40006800000 */
[----:B------:R-:W-:Y:S02]  /*ab20*/  FSEL R6, R6, R5, P2 ;  /* 0x0000000506067208 */ /* 0x000fe40001000000 */
[----:B------:R-:W-:Y:S02]  /*ab30*/  SEL R4, R4, 0x14, !P1 ;  /* 0x0000001404047807 */ /* 0x000fe40004800000 */
[----:B------:R-:W-:Y:S02]  /*ab40*/  FSETP.GT.AND P0, PT, R6, R7, PT ;  /* 0x000000070600720b */ /* 0x000fe40003f04000 */
[----:B------:R-:W-:Y:S02]  /*ab50*/  SEL R4, R4, 0x15, !P3 ;  /* 0x0000001504047807 */ /* 0x000fe40005800000 */
[----:B------:R-:W-:Y:S02]  /*ab60*/  FSETP.EQ.OR P0, PT, R6, -1, P0 ;  /* 0xbf8000000600780b */ /* 0x000fe40000702400 */
[----:B------:R-:W-:-:S02]  /*ab70*/  SEL R4, R4, 0x16, !P2 ;  /* 0x0000001604047807 */ /* 0x000fc40005000000 */
[----:B------:R-:W-:Y:S02]  /*ab80*/  FSEL R7, R7, R6, P0 ;  /* 0x0000000607077208 */ /* 0x000fe40000000000 */
[----:B------:R-:W-:Y:S02]  /*ab90*/  SEL R4, R4, 0x17, !P0 ;  /* 0x0000001704047807 */ /* 0x000fe40004000000 */
[----:B--2---:R-:W-:-:S04]  /*aba0*/  FSETP.GT.AND P4, PT, R7, R8, PT ;  /* 0x000000080700720b */ /* 0x004fc80003f84000 */
[----:B------:R-:W-:-:S04]  /*abb0*/  FSETP.EQ.OR P4, PT, R7, -1, P4 ;  /* 0xbf8000000700780b */ /* 0x000fc80002782400 */
[----:B------:R-:W-:Y:S02]  /*abc0*/  FSEL R8, R8, R7, P4 ;  /* 0x0000000708087208 */ /* 0x000fe40002000000 */
[----:B------:R-:W-:Y:S01]  /*abd0*/  SEL R4, R4, 0x18, !P4 ;  /* 0x0000001804047807 */ /* 0x000fe20006000000 */
[----:B------:R-:W3:Y:S01]  /*abe0*/  LDC.64 R6, c[0x0][0x388] ;  /* 0x0000e200ff067b82 */ /* 0x000ee20000000a00 */
[----:B------:R-:W-:-:S04]  /*abf0*/  FSETP.GT.AND P6, PT, R8, R9, PT ;  /* 0x000000090800720b */ /* 0x000fc80003fc4000 */
[----:B------:R-:W-:-:S04]  /*ac00*/  FSETP.EQ.OR P6, PT, R8, -1, P6 ;  /* 0xbf8000000800780b */ /* 0x000fc800037c2400 */
[----:B------:R-:W-:Y:S02]  /*ac10*/  FSEL R9, R9, R8, P6 ;  /* 0x0000000809097208 */ /* 0x000fe40003000000 */
[----:B------:R-:W-:Y:S02]  /*ac20*/  SEL R8, R4, 0x19, !P6 ;  /* 0x0000001904087807 */ /* 0x000fe40007000000 */
[C---:B------:R-:W-:Y:S01]  /*ac30*/  FSETP.GT.AND P5, PT, R9.reuse, R10, PT ;  /* 0x0000000a0900720b */ /* 0x040fe20003fa4000 */
[----:B------:R-:W1:Y:S03]  /*ac40*/  LDC.64 R4, c[0x0][0x3a8] ;  /* 0x0000ea00ff047b82 */ /* 0x000e660000000a00 */
[----:B------:R-:W-:-:S04]  /*ac50*/  FSETP.EQ.OR P5, PT, R9, -1, P5 ;  /* 0xbf8000000900780b */ /* 0x000fc80002fa2400 */
[----:B------:R-:W-:Y:S02]  /*ac60*/  FSEL R10, R10, R9, P5 ;  /* 0x000000090a0a7208 */ /* 0x000fe40002800000 */
[----:B------:R-:W-:Y:S01]  /*ac70*/  SEL R8, R8, 0x1a, !P5 ;  /* 0x0000001a08087807 */ /* 0x000fe20006800000 */
[----:B---3--:R-:W-:Y:S01]  /*ac80*/  IMAD.WIDE.U32 R6, R2, UR6, R6 ;  /* 0x0000000602067c25 */ /* 0x008fe2000f8e0006 */
[C---:B------:R-:W-:Y:S02]  /*ac90*/  FSETP.GT.AND P1, PT, R10.reuse, R11, PT ;  /* 0x0000000b0a00720b */ /* 0x040fe40003f24000 */
[----:B------:R-:W-:Y:S02]  /*aca0*/  IADD3 R9, PT, PT, R3, 0x390, RZ ;  /* 0x0000039003097810 */ /* 0x000fe40007ffe0ff */
[----:B------:R-:W-:Y:S02]  /*acb0*/  FSETP.EQ.OR P1, PT, R10, -1, P1 ;  /* 0xbf8000000a00780b */ /* 0x000fe40000f22400 */
[----:B------:R-:W-:-:S02]  /*acc0*/  LEA R9, R0, R9, 0x18 ;  /* 0x0000000900097211 */ /* 0x000fc400078ec0ff */
[----:B------:R-:W-:Y:S02]  /*acd0*/  FSEL R11, R11, R10, P1 ;  /* 0x0000000a0b0b7208 */ /* 0x000fe40000800000 */
[----:B------:R-:W-:Y:S02]  /*ace0*/  SEL R8, R8, 0x1b, !P1 ;  /* 0x0000001b08087807 */ /* 0x000fe40004800000 */
[C---:B0-----:R-:W-:Y:S01]  /*acf0*/  FSETP.GT.AND P3, PT, R11.reuse, R12, PT ;  /* 0x0000000c0b00720b */ /* 0x041fe20003f64000 */
[C---:B-1----:R-:W-:Y:S01]  /*ad00*/  IMAD.WIDE.U32 R4, R2.reuse, UR4, R4 ;  /* 0x0000000402047c25 */ /* 0x042fe2000f8e0004 */
[----:B------:R-:W-:Y:S02]  /*ad10*/  UMOV UR4, URZ ;  /* 0x000000ff00047c82 */ /* 0x000fe40008000000 */
[----:B------:R-:W-:Y:S01]  /*ad20*/  FSETP.EQ.OR P3, PT, R11, -1, P3 ;  /* 0xbf8000000b00780b */ /* 0x000fe20001f62400 */
[----:B------:R-:W-:Y:S01]  /*ad30*/  IMAD R5, R2, UR5, R5 ;  /* 0x0000000502057c24 */ /* 0x000fe2000f8e0205 */
[----:B------:R-:W-:-:S02]  /*ad40*/  UMOV UR5, URZ ;  /* 0x000000ff00057c82 */ /* 0x000fc40008000000 */
[----:B------:R-:W-:Y:S02]  /*ad50*/  FSEL R12, R12, R11, P3 ;  /* 0x0000000b0c0c7208 */ /* 0x000fe40001800000 */
[----:B------:R-:W-:Y:S02]  /*ad60*/  SEL R8, R8, 0x1c, !P3 ;  /* 0x0000001c08087807 */ /* 0x000fe40005800000 */
[----:B------:R-:W-:-:S04]  /*ad70*/  FSETP.GT.AND P0, PT, R12, R13, PT ;  /* 0x0000000d0c00720b */ /* 0x000fc80003f04000 */
[----:B------:R-:W-:-:S04]  /*ad80*/  FSETP.EQ.OR P0, PT, R12, -1, P0 ;  /* 0xbf8000000c00780b */ /* 0x000fc80000702400 */
[----:B------:R-:W-:Y:S01]  /*ad90*/  FSEL R13, R13, R12, P0 ;  /* 0x0000000c0d0d7208 */ /* 0x000fe20000000000 */
[----:B------:R-:W-:Y:S01]  /*ada0*/  IMAD R12, R2, UR7, R7 ;  /* 0x00000007020c7c24 */ /* 0x000fe2000f8e0207 */
[----:B------:R-:W-:Y:S02]  /*adb0*/  SEL R8, R8, 0x1d, !P0 ;  /* 0x0000001d08087807 */ /* 0x000fe40004000000 */
[----:B------:R-:W-:-:S04]  /*adc0*/  FSETP.GT.AND P2, PT, R13, R14, PT ;  /* 0x0000000e0d00720b */ /* 0x000fc80003f44000 */
[----:B------:R-:W-:-:S04]  /*add0*/  FSETP.EQ.OR P2, PT, R13, -1, P2 ;  /* 0xbf8000000d00780b */ /* 0x000fc80001742400 */
[----:B------:R-:W-:Y:S02]  /*ade0*/  FSEL R14, R14, R13, P2 ;  /* 0x0000000d0e0e7208 */ /* 0x000fe40001000000 */
[----:B------:R-:W-:Y:S02]  /*adf0*/  SEL R8, R8, 0x1e, !P2 ;  /* 0x0000001e08087807 */ /* 0x000fe40005000000 */
[C---:B------:R-:W-:Y:S02]  /*ae00*/  FSETP.GT.AND P0, PT, R14.reuse, R15, PT ;  /* 0x0000000f0e00720b */ /* 0x040fe40003f04000 */
[----:B------:R-:W-:Y:S02]  /*ae10*/  FSETP.NEU.AND P1, PT, R14, -1, PT ;  /* 0xbf8000000e00780b */ /* 0x000fe40003f2d000 */
[----:B------:R-:W-:-:S04]  /*ae20*/  SEL R8, R8, 0x1f, !P0 ;  /* 0x0000001f08087807 */ /* 0x000fc80004000000 */
[----:B------:R-:W-:-:S05]  /*ae30*/  SEL R10, R8, 0x1f, P1 ;  /* 0x0000001f080a7807 */ /* 0x000fca0000800000 */
[----:B------:R-:W-:-:S07]  /*ae40*/  IMAD R2, R10, 0x190, R9 ;  /* 0x000001900a027824 */ /* 0x000fce00078e0209 */
.L_x_34:
[----:B0-----:R0:W1:Y:S01]  /*ae50*/  LDS.U8 R11, [R2] ;  /* 0x00000000020b7984 */ /* 0x0010620000000000 */
[----:B------:R-:W-:Y:S01]  /*ae60*/  IADD3 R8, P0, PT, R6, UR4, RZ ;  /* 0x0000000406087c10 */ /* 0x000fe2000ff1e0ff */
[----:B------:R-:W-:Y:S02]  /*ae70*/  UISETP.GE.U32.AND UP0, UPT, UR4, 0x18f, UPT ;  /* 0x0000018f0400788c */ /* 0x000fe4000bf06070 */
[----:B------:R-:W-:Y:S01]  /*ae80*/  UIADD3 UR6, UP1, UPT, UR4, 0x1, URZ ;  /* 0x0000000104067890 */ /* 0x000fe2000ff3e0ff */
[----:B------:R-:W-:Y:S01]  /*ae90*/  IADD3.X R9, PT, PT, R12, UR5, RZ, P0, !PT ;  /* 0x000000050c097c10 */ /* 0x000fe200087fe4ff */
[----:B------:R-:W-:Y:S02]  /*aea0*/  UISETP.GE.U32.AND.EX UP0, UPT, UR5, URZ, UPT, UP0 ;  /* 0x000000ff0500728c */ /* 0x000fe4000bf06100 */
[----:B------:R-:W-:Y:S01]  /*aeb0*/  UIADD3.X UR7, UPT, UPT, URZ, UR5, URZ, UP1, !UPT ;  /* 0x00000005ff077290 */ /* 0x000fe20008ffe4ff */
[----:B0-----:R-:W-:Y:S02]  /*aec0*/  VIADD R2, R2, 0x1 ;  /* 0x0000000102027836 */ /* 0x001fe40000000000 */
[----:B------:R-:W-:-:S04]  /*aed0*/  UMOV UR4, UR6 ;  /* 0x0000000600047c82 */ /* 0x000fc80008000000 */
[----:B------:R-:W-:Y:S01]  /*aee0*/  UMOV UR5, UR7 ;  /* 0x0000000700057c82 */ /* 0x000fe20008000000 */
[----:B-1----:R0:W-:Y:S01]  /*aef0*/  STG.E.U8 desc[UR36][R8.64], R11 ;  /* 0x0000000b08007986 */ /* 0x0021e2000c101124 */
[----:B------:R-:W-:Y:S05]  /*af00*/  BRA.U !UP0, `(.L_x_34) ;  /* 0xfffffffd08d07547 */ /* 0x000fea000b83ffff */
[----:B------:R-:W-:-:S05]  /*af10*/  VIADD R3, R3, 0x210 ;  /* 0x0000021003037836 */ /* 0x000fca0000000000 */
[----:B------:R-:W-:-:S05]  /*af20*/  LEA R3, R0, R3, 0x18 ;  /* 0x0000000300037211 */ /* 0x000fca00078ec0ff */
[----:B------:R-:W-:-:S05]  /*af30*/  IMAD R10, R10, 0xc, R3 ;  /* 0x0000000c0a0a7824 */ /* 0x000fca00078e0203 */
[----:B------:R-:W1:Y:S04]  /*af40*/  LDS R0, [R10] ;  /* 0x000000000a007984 */ /* 0x000e680000000800 */
[----:B------:R-:W2:Y:S04]  /*af50*/  LDS R2, [R10+0x4] ;  /* 0x000004000a027984 */ /* 0x000ea80000000800 */
[----:B------:R-:W3:Y:S01]  /*af60*/  LDS R6, [R10+0x8] ;  /* 0x000008000a067984 */ /* 0x000ee20000000800 */
[C---:B-1----:R-:W-:Y:S02]  /*af70*/  PRMT R3, R0.reuse, 0x7770, RZ ;  /* 0x0000777000037816 */ /* 0x042fe400000000ff */
[----:B------:R-:W-:-:S02]  /*af80*/  PRMT R7, R0, 0x7771, RZ ;  /* 0x0000777100077816 */ /* 0x000fc400000000ff */
[C---:B0-----:R-:W-:Y:S01]  /*af90*/  PRMT R9, R0.reuse, 0x7772, RZ ;  /* 0x0000777200097816 */ /* 0x041fe200000000ff */
[----:B------:R0:W-:Y:S01]  /*afa0*/  STG.E.U8 desc[UR36][R4.64], R3 ;  /* 0x0000000304007986 */ /* 0x0001e2000c101124 */
[----:B------:R-:W-:Y:S02]  /*afb0*/  PRMT R11, R0, 0x7773, RZ ;  /* 0x00007773000b7816 */ /* 0x000fe400000000ff */
[C---:B--2---:R-:W-:Y:S01]  /*afc0*/  PRMT R13, R2.reuse, 0x7770, RZ ;  /* 0x00007770020d7816 */ /* 0x044fe200000000ff */
[----:B------:R1:W-:Y:S01]  /*afd0*/  STG.E.U8 desc[UR36][R4.64+0x1], R7 ;  /* 0x0000010704007986 */ /* 0x0003e2000c101124 */
[C---:B------:R-:W-:Y:S02]  /*afe0*/  PRMT R15, R2.reuse, 0x7771, RZ ;  /* 0x00007771020f7816 */ /* 0x040fe400000000ff */
[----:B------:R-:W-:Y:S01]  /*aff0*/  PRMT R17, R2, 0x7772, RZ ;  /* 0x0000777202117816 */ /* 0x000fe200000000ff */
[----:B------:R-:W-:Y:S01]  /*b000*/  STG.E.U8 desc[UR36][R4.64+0x2], R9 ;  /* 0x0000020904007986 */ /* 0x000fe2000c101124 */
[----:B---3--:R-:W-:-:S02]  /*b010*/  PRMT R19, R6, 0x7771, RZ ;  /* 0x0000777106137816 */ /* 0x008fc400000000ff */
[----:B------:R-:W-:Y:S01]  /*b020*/  PRMT R21, R6, 0x7772, RZ ;  /* 0x0000777206157816 */ /* 0x000fe200000000ff */
[----:B------:R-:W-:Y:S01]  /*b030*/  STG.E.U8 desc[UR36][R4.64+0x3], R11 ;  /* 0x0000030b04007986 */ /* 0x000fe2000c101124 */
[----:B0-----:R-:W-:Y:S02]  /*b040*/  PRMT R3, R2, 0x7773, RZ ;  /* 0x0000777302037816 */ /* 0x001fe400000000ff */
[C---:B------:R-:W-:Y:S01]  /*b050*/  PRMT R23, R6.reuse, 0x7773, RZ ;  /* 0x0000777306177816 */ /* 0x040fe200000000ff */
[----:B------:R-:W-:Y:S01]  /*b060*/  STG.E.U8 desc[UR36][R4.64+0x4], R13 ;  /* 0x0000040d04007986 */ /* 0x000fe2000c101124 */
[----:B-1----:R-:W-:-:S03]  /*b070*/  PRMT R7, R6, 0x7770, RZ ;  /* 0x0000777006077816 */ /* 0x002fc600000000ff */
[----:B------:R-:W-:Y:S04]  /*b080*/  STG.E.U8 desc[UR36][R4.64+0x5], R15 ;  /* 0x0000050f04007986 */ /* 0x000fe8000c101124 */
[----:B------:R-:W-:Y:S04]  /*b090*/  STG.E.U8 desc[UR36][R4.64+0x6], R17 ;  /* 0x0000061104007986 */ /* 0x000fe8000c101124 */
[----:B------:R-:W-:Y:S04]  /*b0a0*/  STG.E.U8 desc[UR36][R4.64+0x7], R3 ;  /* 0x0000070304007986 */ /* 0x000fe8000c101124 */
[----:B------:R-:W-:Y:S04]  /*b0b0*/  STG.E.U8 desc[UR36][R4.64+0x8], R7 ;  /* 0x0000080704007986 */ /* 0x000fe8000c101124 */
[----:B------:R-:W-:Y:S04]  /*b0c0*/  STG.E.U8 desc[UR36][R4.64+0x9], R19 ;  /* 0x0000091304007986 */ /* 0x000fe8000c101124 */
[----:B------:R-:W-:Y:S04]  /*b0d0*/  STG.E.U8 desc[UR36][R4.64+0xa], R21 ;  /* 0x00000a1504007986 */ /* 0x000fe8000c101124 */
[----:B------:R-:W-:Y:S01]  /*b0e0*/  STG.E.U8 desc[UR36][R4.64+0xb], R23 ;  /* 0x00000b1704007986 */ /* 0x000fe2000c101124 */
[----:B------:R-:W-:Y:S05]  /*b0f0*/  EXIT ;  /* 0x000000000000794d */ /* 0x000fea0003800000 */
        .weak           $__internal_0_$__cuda_sm3x_div_rn_noftz_f32_slowpath
        .type           $__internal_0_$__cuda_sm3x_div_rn_noftz_f32_slowpath,@function
        .size           $__internal_0_$__cuda_sm3x_div_rn_noftz_f32_slowpath,(.L_x_47 - $__internal_0_$__cuda_sm3x_div_rn_noftz_f32_slowpath)
$__internal_0_$__cuda_sm3x_div_rn_noftz_f32_slowpath:
[----:B------:R-:W-:Y:S01]  /*b100*/  SHF.R.U32.HI R11, RZ, 0x17, R9 ;  /* 0x00000017ff0b7819 */ /* 0x000fe20000011609 */
[----:B------:R-:W-:Y:S01]  /*b110*/  BSSY.RECONVERGENT B3, `(.L_x_35) ;  /* 0x0000064000037945 */ /* 0x000fe20003800200 */
[--C-:B------:R-:W-:Y:S01]  /*b120*/  SHF.R.U32.HI R8, RZ, 0x17, R12.reuse ;  /* 0x00000017ff087819 */ /* 0x100fe2000001160c */
[----:B------:R-:W-:Y:S01]  /*b130*/  IMAD.MOV.U32 R15, RZ, RZ, R12 ;  /* 0x000000ffff0f7224 */ /* 0x000fe200078e000c */
[----:B------:R-:W-:Y:S02]  /*b140*/  LOP3.LUT R11, R11, 0xff, RZ, 0xc0, !PT ;  /* 0x000000ff0b0b7812 */ /* 0x000fe400078ec0ff */
[----:B------:R-:W-:Y:S02]  /*b150*/  LOP3.LUT R8, R8, 0xff, RZ, 0xc0, !PT ;  /* 0x000000ff08087812 */ /* 0x000fe400078ec0ff */
[----:B------:R-:W-:-:S03]  /*b160*/  IADD3 R14, PT, PT, R11, -0x1, RZ ;  /* 0xffffffff0b0e7810 */ /* 0x000fc60007ffe0ff */
[----:B------:R-:W-:Y:S01]  /*b170*/  VIADD R10, R8, 0xffffffff ;  /* 0xffffffff080a7836 */ /* 0x000fe20000000000 */
[----:B------:R-:W-:-:S04]  /*b180*/  ISETP.GT.U32.AND P0, PT, R14, 0xfd, PT ;  /* 0x000000fd0e00780c */ /* 0x000fc80003f04070 */
[----:B------:R-:W-:-:S13]  /*b190*/  ISETP.GT.U32.OR P0, PT, R10, 0xfd, P0 ;  /* 0x000000fd0a00780c */ /* 0x000fda0000704470 */
[----:B------:R-:W-:Y:S01]  /*b1a0*/  @!P0 MOV R10, RZ ;  /* 0x000000ff000a8202 */ /* 0x000fe20000000f00 */
[----:B------:R-:W-:Y:S06]  /*b1b0*/  @!P0 BRA `(.L_x_36) ;  /* 0x0000000000608947 */ /* 0x000fec0003800000 */
[----:B------:R-:W-:Y:S02]  /*b1c0*/  FSETP.GTU.FTZ.AND P0, PT, |R12|, +INF , PT ;  /* 0x7f8000000c00780b */ /* 0x000fe40003f1c200 */
[----:B------:R-:W-:-:S04]  /*b1d0*/  FSETP.GTU.FTZ.AND P1, PT, |R9|, +INF , PT ;  /* 0x7f8000000900780b */ /* 0x000fc80003f3c200 */
[----:B------:R-:W-:-:S13]  /*b1e0*/  PLOP3.LUT P0, PT, P0, P1, PT, 0xf8, 0x8f ;  /* 0x00000000008f781c */ /* 0x000fda0000703f70 */
[----:B------:R-:W-:Y:S05]  /*b1f0*/  @P0 BRA `(.L_x_37) ;  /* 0x0000000400500947 */ /* 0x000fea0003800000 */
[----:B------:R-:W-:-:S13]  /*b200*/  LOP3.LUT P0, RZ, R9, 0x7fffffff, R12, 0xc8, !PT ;  /* 0x7fffffff09ff7812 */ /* 0x000fda000780c80c */
[----:B------:R-:W-:Y:S05]  /*b210*/  @!P0 BRA `(.L_x_38) ;  /* 0x0000000400408947 */ /* 0x000fea0003800000 */
[C---:B------:R-:W-:Y:S02]  /*b220*/  FSETP.NEU.FTZ.AND P0, PT, |R12|.reuse, +INF , PT ;  /* 0x7f8000000c00780b */ /* 0x040fe40003f1d200 */
[----:B------:R-:W-:Y:S02]  /*b230*/  FSETP.NEU.FTZ.AND P2, PT, |R9|, +INF , PT ;  /* 0x7f8000000900780b */ /* 0x000fe40003f5d200 */
[----:B------:R-:W-:-:S11]  /*b240*/  FSETP.NEU.FTZ.AND P1, PT, |R12|, +INF , PT ;  /* 0x7f8000000c00780b */ /* 0x000fd60003f3d200 */
[----:B------:R-:W-:Y:S05]  /*b250*/  @!P2 BRA !P0, `(.L_x_38) ;  /* 0x000000040030a947 */ /* 0x000fea0004000000 */
[----:B------:R-:W-:-:S04]  /*b260*/  LOP3.LUT P0, RZ, R12, 0x7fffffff, RZ, 0xc0, !PT ;  /* 0x7fffffff0cff7812 */ /* 0x000fc8000780c0ff */
[----:B------:R-:W-:-:S13]  /*b270*/  PLOP3.LUT P0, PT, P2, P0, PT, 0x2f, 0xf2 ;  /* 0x0000000000f2781c */ /* 0x000fda0001700577 */
[----:B------:R-:W-:Y:S05]  /*b280*/  @P0 BRA `(.L_x_39) ;  /* 0x00000004001c0947 */ /* 0x000fea0003800000 */
[----:B------:R-:W-:-:S04]  /*b290*/  LOP3.LUT P0, RZ, R9, 0x7fffffff, RZ, 0xc0, !PT ;  /* 0x7fffffff09ff7812 */ /* 0x000fc8000780c0ff */
[----:B------:R-:W-:-:S13]  /*b2a0*/  PLOP3.LUT P0, PT, P1, P0, PT, 0x2f, 0xf2 ;  /* 0x0000000000f2781c */ /* 0x000fda0000f00577 */
[----:B------:R-:W-:Y:S05]  /*b2b0*/  @P0 BRA `(.L_x_40) ;  /* 0x0000000400040947 */ /* 0x000fea0003800000 */
[----:B------:R-:W-:Y:S01]  /*b2c0*/  VIADD R10, R8, 0xffffffff ;  /* 0xffffffff080a7836 */ /* 0x000fe20000000000 */
[----:B------:R-:W-:-:S04]  /*b2d0*/  ISETP.GE.AND P1, PT, R14, RZ, PT ;  /* 0x000000ff0e00720c */ /* 0x000fc80003f26270 */
[----:B------:R-:W-:-:S09]  /*b2e0*/  ISETP.GE.AND P0, PT, R10, RZ, PT ;  /* 0x000000ff0a00720c */ /* 0x000fd20003f06270 */
[----:B------:R-:W-:-:S04]  /*b2f0*/  @!P1 FFMA R9, R9, 1.84467440737095516160e+19, RZ ;  /* 0x5f80000009099823 */ /* 0x000fc800000000ff */
[----:B------:R-:W-:Y:S01]  /*b300*/  @P0 IMAD.MOV.U32 R10, RZ, RZ, RZ ;  /* 0x000000ffff0a0224 */ /* 0x000fe200078e00ff */
[----:B------:R-:W-:Y:S01]  /*b310*/  @!P0 MOV R10, 0xffffffc0 ;  /* 0xffffffc0000a8802 */ /* 0x000fe20000000f00 */
[----:B------:R-:W-:-:S04]  /*b320*/  @!P0 FFMA R15, R12, 1.84467440737095516160e+19, RZ ;  /* 0x5f8000000c0f8823 */ /* 0x000fc800000000ff */
[----:B------:R-:W-:-:S07]  /*b330*/  @!P1 VIADD R10, R10, 0x40 ;  /* 0x000000400a0a9836 */ /* 0x000fce0000000000 */
.L_x_36:
[----:B------:R-:W-:Y:S01]  /*b340*/  LEA R12, R11, 0xc0800000, 0x17 ;  /* 0xc08000000b0c7811 */ /* 0x000fe200078eb8ff */
[----:B------:R-:W-:Y:S04]  /*b350*/  BSSY.RECONVERGENT B4, `(.L_x_41) ;  /* 0x0000036000047945 */ /* 0x000fe80003800200 */
[----:B------:R-:W-:Y:S01]  /*b360*/  IMAD.IADD R28, R9, 0x1, -R12 ;  /* 0x00000001091c7824 */ /* 0x000fe200078e0a0c */
[----:B------:R-:W-:-:S03]  /*b370*/  IADD3 R12, PT, PT, R8, -0x7f, RZ ;  /* 0xffffff81080c7810 */ /* 0x000fc60007ffe0ff */
[----:B------:R-:W0:Y:S01]  /*b380*/  MUFU.RCP R14, R28 ;  /* 0x0000001c000e7308 */ /* 0x000e220000001000 */
[----:B------:R-:W-:Y:S01]  /*b390*/  FADD.FTZ R9, -R28, -RZ ;  /* 0x800000ff1c097221 */ /* 0x000fe20000010100 */
[----:B------:R-:W-:-:S03]  /*b3a0*/  IMAD R8, R12, -0x800000, R15 ;  /* 0xff8000000c087824 */ /* 0x000fc600078e020f */
[----:B0-----:R-:W-:-:S04]  /*b3b0*/  FFMA R29, R14, R9, 1 ;  /* 0x3f8000000e1d7423 */ /* 0x001fc80000000009 */
[----:B------:R-:W-:-:S04]  /*b3c0*/  FFMA R14, R14, R29, R14 ;  /* 0x0000001d0e0e7223 */ /* 0x000fc8000000000e */
[----:B------:R-:W-:-:S04]  /*b3d0*/  FFMA R15, R8, R14, RZ ;  /* 0x0000000e080f7223 */ /* 0x000fc800000000ff */
[----:B------:R-:W-:-:S04]  /*b3e0*/  FFMA R29, R9, R15, R8 ;  /* 0x0000000f091d7223 */ /* 0x000fc80000000008 */
[----:B------:R-:W-:Y:S01]  /*b3f0*/  FFMA R15, R14, R29, R15 ;  /* 0x0000001d0e0f7223 */ /* 0x000fe2000000000f */
[----:B------:R-:W-:-:S03]  /*b400*/  IADD3 R29, PT, PT, R12, 0x7f, -R11 ;  /* 0x0000007f0c1d7810 */ /* 0x000fc60007ffe80b */
[----:B------:R-:W-:Y:S02]  /*b410*/  FFMA R8, R9, R15, R8 ;  /* 0x0000000f09087223 */ /* 0x000fe40000000008 */
[----:B------:R-:W-:Y:S02]  /*b420*/  IMAD.IADD R29, R29, 0x1, R10 ;  /* 0x000000011d1d7824 */ /* 0x000fe400078e020a */
[----:B------:R-:W-:-:S05]  /*b430*/  FFMA R9, R14, R8, R15 ;  /* 0x000000080e097223 */ /* 0x000fca000000000f */
[----:B------:R-:W-:-:S04]  /*b440*/  SHF.R.U32.HI R11, RZ, 0x17, R9 ;  /* 0x00000017ff0b7819 */ /* 0x000fc80000011609 */
[----:B------:R-:W-:-:S05]  /*b450*/  LOP3.LUT R10, R11, 0xff, RZ, 0xc0, !PT ;  /* 0x000000ff0b0a7812 */ /* 0x000fca00078ec0ff */
[----:B------:R-:W-:-:S05]  /*b460*/  IMAD.IADD R10, R10, 0x1, R29 ;  /* 0x000000010a0a7824 */ /* 0x000fca00078e021d */
[----:B------:R-:W-:-:S04]  /*b470*/  IADD3 R11, PT, PT, R10, -0x1, RZ ;  /* 0xffffffff0a0b7810 */ /* 0x000fc80007ffe0ff */
[----:B------:R-:W-:-:S13]  /*b480*/  ISETP.GE.U32.AND P0, PT, R11, 0xfe, PT ;  /* 0x000000fe0b00780c */ /* 0x000fda0003f06070 */
[----:B------:R-:W-:Y:S05]  /*b490*/  @!P0 BRA `(.L_x_42) ;  /* 0x0000000000808947 */ /* 0x000fea0003800000 */
[----:B------:R-:W-:-:S13]  /*b4a0*/  ISETP.GT.AND P0, PT, R10, 0xfe, PT ;  /* 0x000000fe0a00780c */ /* 0x000fda0003f04270 */
[----:B------:R-:W-:Y:S05]  /*b4b0*/  @P0 BRA `(.L_x_43) ;  /* 0x00000000006c0947 */ /* 0x000fea0003800000 */
[----:B------:R-:W-:-:S13]  /*b4c0*/  ISETP.GE.AND P0, PT, R10, 0x1, PT ;  /* 0x000000010a00780c */ /* 0x000fda0003f06270 */
[----:B------:R-:W-:Y:S05]  /*b4d0*/  @P0 BRA `(.L_x_44) ;  /* 0x0000000000740947 */ /* 0x000fea0003800000 */
[----:B------:R-:W-:Y:S02]  /*b4e0*/  ISETP.GE.AND P0, PT, R10, -0x18, PT ;  /* 0xffffffe80a00780c */ /* 0x000fe40003f06270 */
[----:B------:R-:W-:-:S11]  /*b4f0*/  LOP3.LUT R9, R9, 0x80000000, RZ, 0xc0, !PT ;  /* 0x8000000009097812 */ /* 0x000fd600078ec0ff */
[----:B------:R-:W-:Y:S05]  /*b500*/  @!P0 BRA `(.L_x_44) ;  /* 0x0000000000688947 */ /* 0x000fea0003800000 */
[-CC-:B------:R-:W-:Y:S01]  /*b510*/  FFMA.RZ R11, R14, R8.reuse, R15.reuse ;  /* 0x000000080e0b7223 */ /* 0x180fe2000000c00f */
[C---:B------:R-:W-:Y:S02]  /*b520*/  ISETP.NE.AND P2, PT, R10.reuse, RZ, PT ;  /* 0x000000ff0a00720c */ /* 0x040fe40003f45270 */
[----:B------:R-:W-:Y:S02]  /*b530*/  ISETP.NE.AND P1, PT, R10, RZ, PT ;  /* 0x000000ff0a00720c */ /* 0x000fe40003f25270 */
[----:B------:R-:W-:Y:S01]  /*b540*/  LOP3.LUT R12, R11, 0x7fffff, RZ, 0xc0, !PT ;  /* 0x007fffff0b0c7812 */ /* 0x000fe200078ec0ff */
[CCC-:B------:R-:W-:Y:S01]  /*b550*/  FFMA.RP R11, R14.reuse, R8.reuse, R15.reuse ;  /* 0x000000080e0b7223 */ /* 0x1c0fe2000000800f */
[----:B------:R-:W-:Y:S01]  /*b560*/  FFMA.RM R8, R14, R8, R15 ;  /* 0x000000080e087223 */ /* 0x000fe2000000400f */
[----:B------:R-:W-:Y:S01]  /*b570*/  VIADD R15, R10, 0x20 ;  /* 0x000000200a0f7836 */ /* 0x000fe20000000000 */
[----:B------:R-:W-:Y:S01]  /*b580*/  LOP3.LUT R12, R12, 0x800000, RZ, 0xfc, !PT ;  /* 0x008000000c0c7812 */ /* 0x000fe200078efcff */
[----:B------:R-:W-:-:S02]  /*b590*/  IMAD.MOV R10, RZ, RZ, -R10 ;  /* 0x000000ffff0a7224 */ /* 0x000fc400078e0a0a */
[----:B------:R-:W-:Y:S02]  /*b5a0*/  FSETP.NEU.FTZ.AND P0, PT, R11, R8, PT ;  /* 0x000000080b00720b */ /* 0x000fe40003f1d000 */
[----:B------:R-:W-:Y:S02]  /*b5b0*/  SHF.L.U32 R15, R12, R15, RZ ;  /* 0x0000000f0c0f7219 */ /* 0x000fe400000006ff */
[----:B------:R-:W-:Y:S02]  /*b5c0*/  SEL R11, R10, RZ, P2 ;  /* 0x000000ff0a0b7207 */ /* 0x000fe40001000000 */
[----:B------:R-:W-:Y:S02]  /*b5d0*/  ISETP.NE.AND P1, PT, R15, RZ, P1 ;  /* 0x000000ff0f00720c */ /* 0x000fe40000f25270 */
[----:B------:R-:W-:Y:S02]  /*b5e0*/  SHF.R.U32.HI R11, RZ, R11, R12 ;  /* 0x0000000bff0b7219 */ /* 0x000fe4000001160c */
[----:B------:R-:W-:-:S02]  /*b5f0*/  PLOP3.LUT P0, PT, P0, P1, PT, 0xf8, 0x8f ;  /* 0x00000000008f781c */ /* 0x000fc40000703f70 */
[----:B------:R-:W-:Y:S02]  /*b600*/  SHF.R.U32.HI R15, RZ, 0x1, R11 ;  /* 0x00000001ff0f7819 */ /* 0x000fe4000001160b */
[----:B------:R-:W-:-:S04]  /*b610*/  SEL R8, RZ, 0x1, !P0 ;  /* 0x00000001ff087807 */ /* 0x000fc80004000000 */
[----:B------:R-:W-:-:S04]  /*b620*/  LOP3.LUT R8, R8, 0x1, R15, 0xf8, !PT ;  /* 0x0000000108087812 */ /* 0x000fc800078ef80f */
[----:B------:R-:W-:-:S04]  /*b630*/  LOP3.LUT R8, R8, R11, RZ, 0xc0, !PT ;  /* 0x0000000b08087212 */ /* 0x000fc800078ec0ff */
[----:B------:R-:W-:-:S04]  /*b640*/  IADD3 R8, PT, PT, R15, R8, RZ ;  /* 0x000000080f087210 */ /* 0x000fc80007ffe0ff */
[----:B------:R-:W-:Y:S01]  /*b650*/  LOP3.LUT R9, R8, R9, RZ, 0xfc, !PT ;  /* 0x0000000908097212 */ /* 0x000fe200078efcff */
[----:B------:R-:W-:Y:S06]  /*b660*/  BRA `(.L_x_44) ;  /* 0x0000000000107947 */ /* 0x000fec0003800000 */
.L_x_43:
[----:B------:R-:W-:-:S04]  /*b670*/  LOP3.LUT R9, R9, 0x80000000, RZ, 0xc0, !PT ;  /* 0x8000000009097812 */ /* 0x000fc800078ec0ff */
[----:B------:R-:W-:Y:S01]  /*b680*/  LOP3.LUT R9, R9, 0x7f800000, RZ, 0xfc, !PT ;  /* 0x7f80000009097812 */ /* 0x000fe200078efcff */
[----:B------:R-:W-:Y:S06]  /*b690*/  BRA `(.L_x_44) ;  /* 0x0000000000047947 */ /* 0x000fec0003800000 */
.L_x_42:
[----:B------:R-:W-:-:S07]  /*b6a0*/  IMAD R9, R29, 0x800000, R9 ;  /* 0x008000001d097824 */ /* 0x000fce00078e0209 */
.L_x_44:
[----:B------:R-:W-:Y:S05]  /*b6b0*/  BSYNC.RECONVERGENT B4 ;  /* 0x0000000000047941 */ /* 0x000fea0003800200 */
.L_x_41:
[----:B------:R-:W-:Y:S05]  /*b6c0*/  BRA `(.L_x_45) ;  /* 0x0000000000207947 */ /* 0x000fea0003800000 */
.L_x_40:
[----:B------:R-:W-:-:S04]  /*b6d0*/  LOP3.LUT R9, R9, 0x80000000, R12, 0x48, !PT ;  /* 0x8000000009097812 */ /* 0x000fc800078e480c */
[----:B------:R-:W-:Y:S01]  /*b6e0*/  LOP3.LUT R9, R9, 0x7f800000, RZ, 0xfc, !PT ;  /* 0x7f80000009097812 */ /* 0x000fe200078efcff */
[----:B------:R-:W-:Y:S06]  /*b6f0*/  BRA `(.L_x_45) ;  /* 0x0000000000147947 */ /* 0x000fec0003800000 */
.L_x_39:
[----:B------:R-:W-:Y:S01]  /*b700*/  LOP3.LUT R9, R9, 0x80000000, R12, 0x48, !PT ;  /* 0x8000000009097812 */ /* 0x000fe200078e480c */
[----:B------:R-:W-:Y:S06]  /*b710*/  BRA `(.L_x_45) ;  /* 0x00000000000c7947 */ /* 0x000fec0003800000 */
.L_x_38:
[----:B------:R-:W0:Y:S01]  /*b720*/  MUFU.RSQ R9, -QNAN ;  /* 0xffc0000000097908 */ /* 0x000e220000001400 */
[----:B------:R-:W-:Y:S05]  /*b730*/  BRA `(.L_x_45) ;  /* 0x0000000000047947 */ /* 0x000fea0003800000 */
.L_x_37:
[----:B------:R-:W-:-:S07]  /*b740*/  FADD.FTZ R9, R12, R9 ;  /* 0x000000090c097221 */ /* 0x000fce0000010000 */
.L_x_45:
[----:B------:R-:W-:Y:S05]  /*b750*/  BSYNC.RECONVERGENT B3 ;  /* 0x0000000000037941 */ /* 0x000fea0003800200 */
.L_x_35:
[----:B0-----:R-:W-:Y:S01]  /*b760*/  IMAD.MOV.U32 R10, RZ, RZ, R9 ;  /* 0x000000ffff0a7224 */ /* 0x001fe200078e0009 */
[----:B------:R-:W-:Y:S01]  /*b770*/  MOV R8, R13 ;  /* 0x0000000d00087202 */ /* 0x000fe20000000f00 */
[----:B------:R-:W-:-:S04]  /*b780*/  IMAD.MOV.U32 R9, RZ, RZ, 0x0 ;  /* 0x00000000ff097424 */ /* 0x000fc800078e00ff */
[----:B------:R-:W-:Y:S05]  /*b790*/  RET.REL.NODEC R8 `(_Z11cuda_kmeansPf14cudaPitchedPtrS0_) ;  /* 0xffffff4808187950 */ /* 0x000fea0003c3ffff */
.L_x_46:
[----:B------:R-:W-:-:S00]  /*b7a0*/  BRA `(.L_x_46) ;  /* 0xfffffffc00fc7947 */ /* 0x000fc0000383ffff */
[----:B------:R-:W-:-:S00]  /*b7b0*/  NOP ;  /* 0x0000000000007918 */ /* 0x000fc00000000000 */
        /* <DEDUP_REMOVED lines=12> */
.L_x_47:


//--------------------- .nv.global.init           --------------------------
	.section	.nv.global.init,"aw",@progbits
	.align	4
.nv.global.init:
	.type		mrg32k3aM1SubSeq,@object
	.size		mrg32k3aM1SubSeq,(mrg32k3aM2SubSeq - mrg32k3aM1SubSeq)
mrg32k3aM1SubSeq:
        /*0000*/ 	.byte	0x0b, 0xcc, 0xee, 0x04, 0x73, 0x29, 0x8b, 0x6f, 0xf6, 0x53, 0x03, 0xf6, 0x23, 0xf6, 0xea, 0xda
        /* <DEDUP_REMOVED lines=125> */
	.type		mrg32k3aM2SubSeq,@object
	.size		mrg32k3aM2SubSeq,(mrg32k3aM1 - mrg32k3aM2SubSeq)
mrg32k3aM2SubSeq:
        /* <DEDUP_REMOVED lines=126> */
	.type		mrg32k3aM1,@object
	.size		mrg32k3aM1,(mrg32k3aM1Seq - mrg32k3aM1)
mrg32k3aM1:
        /* <DEDUP_REMOVED lines=144> */
	.type		mrg32k3aM1Seq,@object
	.size		mrg32k3aM1Seq,(mrg32k3aM2 - mrg32k3aM1Seq)
mrg32k3aM1Seq:
        /* <DEDUP_REMOVED lines=144> */
	.type		mrg32k3aM2,@object
	.size		mrg32k3aM2,(mrg32k3aM2Seq - mrg32k3aM2)
mrg32k3aM2:
        /* <DEDUP_REMOVED lines=144> */
	.type		mrg32k3aM2Seq,@object
	.size		mrg32k3aM2Seq,(precalc_xorwow_matrix - mrg32k3aM2Seq)
mrg32k3aM2Seq:
        /* <DEDUP_REMOVED lines=144> */
	.type		precalc_xorwow_matrix,@object
	.size		precalc_xorwow_matrix,(precalc_xorwow_offset_matrix - precalc_xorwow_matrix)
precalc_xorwow_matrix:
        /* <DEDUP_REMOVED lines=6400> */
	.type		precalc_xorwow_offset_matrix,@object
	.size		precalc_xorwow_offset_matrix,(.L_1 - precalc_xorwow_offset_matrix)
precalc_xorwow_offset_matrix:
        /* <DEDUP_REMOVED lines=6400> */
.L_1:


//--------------------- .nv.shared._Z11cuda_kmeansPf14cudaPitchedPtrS0_ --------------------------
	.section	.nv.shared._Z11cuda_kmeansPf14cudaPitchedPtrS0_,"aw",@nobits
	.sectionflags	@""
	.align	4
.nv.shared._Z11cuda_kmeansPf14cudaPitchedPtrS0_:
	.zero		14736


//--------------------- .nv.shared.reserved.0     --------------------------
	.section	.nv.shared.reserved.0,"aw",@nobits
	.weak		__nv_reservedSMEM_offset_0_alias
	.size		__nv_reservedSMEM_offset_0_alias, 0, 64
	.other		__nv_reservedSMEM_offset_0_alias,@"STO_CUDA_RESERVED_SHARED STV_DEFAULT"
__nv_reservedSMEM_offset_0_alias:
	.zero		0
	.zero		64


//--------------------- .nv.constant0._Z11cuda_kmeansPf14cudaPitchedPtrS0_ --------------------------
	.section	.nv.constant0._Z11cuda_kmeansPf14cudaPitchedPtrS0_,"a",@progbits
	.sectionflags	@""
	.align	4
.nv.constant0._Z11cuda_kmeansPf14cudaPitchedPtrS0_:
	.zero		968


//--------------------- SYMBOLS --------------------------

	.type		.nv.reservedSmem.offset0,@object
	.size		.nv.reservedSmem.offset0,0x4
	.type		.nv.reservedSmem.cap,@object
	.size		.nv.reservedSmem.cap,0x4
	.type		free,@function
